def matmul_kernel(
    a_ptr,
    b_ptr,
    c_ptr,
    M,
    N,
    K,
    stride_am,
    stride_ak,
    stride_bk,
    stride_bn,
    stride_cm,
    stride_cn,
    BLOCK_M: tl.constexpr,
    BLOCK_N: tl.constexpr,
    BLOCK_K: tl.constexpr,
    GROUP_M: tl.constexpr,
):
    pid = tl.program_id(axis=0)
    num_pid_m = tl.cdiv(M, BLOCK_M)
    num_pid_n = tl.cdiv(N, BLOCK_N)
    num_pid_in_group = GROUP_M * num_pid_n
    group_id = pid // num_pid_in_group
    first_pid_m = group_id * GROUP_M
    group_size_m = min(num_pid_m - first_pid_m, GROUP_M)
    pid_m = first_pid_m + ((pid % num_pid_in_group) % group_size_m)
    pid_n = (pid % num_pid_in_group) // group_size_m

    offs_am = (pid_m * BLOCK_M + tl.arange(0, BLOCK_M)) % M
    offs_bn = (pid_n * BLOCK_N + tl.arange(0, BLOCK_N)) % N
    offs_k = tl.arange(0, BLOCK_K)
    a_ptrs = a_ptr + offs_am[:, None] * stride_am + offs_k[None, :] * stride_ak
    b_ptrs = b_ptr + offs_k[:, None] * stride_bk + offs_bn[None, :] * stride_bn

    acc = tl.zeros((BLOCK_M, BLOCK_N), dtype=tl.float32)
    for kk in range(0, tl.cdiv(K, BLOCK_K)):
        a = tl.load(a_ptrs, mask=offs_k[None, :] < K - kk * BLOCK_K, other=0.0)
        b = tl.load(b_ptrs, mask=offs_k[:, None] < K - kk * BLOCK_K, other=0.0)
        acc = tl.dot(a, b, acc)
        a_ptrs += BLOCK_K * stride_ak
        b_ptrs += BLOCK_K * stride_bk

    c = acc.to(c_ptr.dtype.element_ty)
    offs_cm = pid_m * BLOCK_M + tl.arange(0, BLOCK_M)
    offs_cn = pid_n * BLOCK_N + tl.arange(0, BLOCK_N)
    c_ptrs = c_ptr + offs_cm[:, None] * stride_cm + offs_cn[None, :] * stride_cn
    mask = (offs_cm[:, None] < M) & (offs_cn[None, :] < N)
    tl.store(c_ptrs, c, mask=mask)

# config = {"BLOCK_K": 32, "BLOCK_M": 64, "BLOCK_N": 256, "GROUP_M": 8, "arch": "sm_90", "dtype": "fp8e5m2", "num_ctas": 1, "num_stages": 3, "num_warps": 16}
# arch = sm_90


// ===== COMPILED SASS (sm_90a) =====

	.target	sm_90a

	.elftype	@"ET_EXEC"


//--------------------- .note.nv.tkinfo           --------------------------
	.section	.note.nv.tkinfo,"",@"SHT_NOTE"
	.sectionflags	@"SHF_NOTE_NV_TKINFO"
	.tkinfo
        /*0018*/ 	.word	0x00000002
        /*0030*/ 	.string	""
        /*0030*/ 	.string	"ptxas"
        /*0030*/ 	.string	"Cuda compilation tools, release 13.0, V13.0.88"
        /*0030*/ 	.string	"Build cuda_13.0.r13.0/compiler.36424714_0"
        /*0030*/ 	.string	"-v  -suppress-debug-info  -lineinfo  -arch sm_90a "



//--------------------- .note.nv.cuinfo           --------------------------
	.section	.note.nv.cuinfo,"",@"SHT_NOTE"
	.sectionflags	@"SHF_NOTE_NV_CUINFO"
        /*0018*/ 	.short	0x0002
        /*001a*/ 	.short	0x005a
        /*001c*/ 	.short	0x0082
	.zero		2


//--------------------- .nv.info                  --------------------------
	.section	.nv.info,"",@"SHT_CUDA_INFO"
	.align	4


	//----- nvinfo : EIATTR_REGCOUNT
	.align		4
        /*0000*/ 	.byte	0x04, 0x2f
        /*0002*/ 	.short	(.L_1 - .L_0)
	.align		4
.L_0:
        /*0004*/ 	.word	index@(matmul_kernel)
        /*0008*/ 	.word	0x00000080


	//----- nvinfo : EIATTR_FRAME_SIZE
	.align		4
.L_1:
        /*000c*/ 	.byte	0x04, 0x11
        /*000e*/ 	.short	(.L_3 - .L_2)
	.align		4
.L_2:
        /*0010*/ 	.word	index@(matmul_kernel)
        /*0014*/ 	.word	0x00000000


	//----- nvinfo : EIATTR_MIN_STACK_SIZE
	.align		4
.L_3:
        /*0018*/ 	.byte	0x04, 0x12
        /*001a*/ 	.short	(.L_5 - .L_4)
	.align		4
.L_4:
        /*001c*/ 	.word	index@(matmul_kernel)
        /*0020*/ 	.word	0x00000000
.L_5:


//--------------------- .nv.compat                --------------------------
	.section	.nv.compat,"",@"SHT_CUDA_COMPAT_INFO"
	.align	4
        /*0000*/ 	.byte	0x02, 0x09, 0x01, 0x00, 0x02, 0x02, 0x04, 0x00, 0x02, 0x05, 0x05, 0x00, 0x03, 0x07, 0x01, 0x01
        /*0010*/ 	.byte	0x02, 0x03, 0x00, 0x00, 0x02, 0x06, 0x01, 0x00, 0x04, 0x0b, 0x08, 0x00, 0x00, 0x00, 0x00, 0x00
        /*0020*/ 	.byte	0x00, 0x00, 0x00, 0x00


//--------------------- .nv.info.matmul_kernel    --------------------------
	.section	.nv.info.matmul_kernel,"",@"SHT_CUDA_INFO"
	.sectionflags	@""
	.align	4


	//----- nvinfo : EIATTR_CUDA_API_VERSION
	.align		4
        /*0000*/ 	.byte	0x04, 0x37
        /*0002*/ 	.short	(.L_7 - .L_6)
.L_6:
        /*0004*/ 	.word	0x00000082


	//----- nvinfo : EIATTR_KPARAM_INFO
	.align		4
.L_7:
        /*0008*/ 	.byte	0x04, 0x17
        /*000a*/ 	.short	(.L_9 - .L_8)
.L_8:
        /*000c*/ 	.word	0x00000000
        /*0010*/ 	.short	0x000d
        /*0012*/ 	.short	0x0048
        /*0014*/ 	.byte	0x00, 0xf4, 0x21, 0x00


	//----- nvinfo : EIATTR_KPARAM_INFO
	.align		4
.L_9:
        /*0018*/ 	.byte	0x04, 0x17
        /*001a*/ 	.short	(.L_11 - .L_10)
.L_10:
        /*001c*/ 	.word	0x00000000
        /*0020*/ 	.short	0x000c
        /*0022*/ 	.short	0x0040
        /*0024*/ 	.byte	0x00, 0xf4, 0x21, 0x00


	//----- nvinfo : EIATTR_KPARAM_INFO
	.align		4
.L_11:
        /*0028*/ 	.byte	0x04, 0x17
        /*002a*/ 	.short	(.L_13 - .L_12)
.L_12:
        /*002c*/ 	.word	0x00000000
        /*0030*/ 	.short	0x000b
        /*0032*/ 	.short	0x0038
        /*0034*/ 	.byte	0x00, 0xf0, 0x11, 0x00


	//----- nvinfo : EIATTR_KPARAM_INFO
	.align		4
.L_13:
        /*0038*/ 	.byte	0x04, 0x17
        /*003a*/ 	.short	(.L_15 - .L_14)
.L_14:
        /*003c*/ 	.word	0x00000000
        /*0040*/ 	.short	0x000a
        /*0042*/ 	.short	0x0034
        /*0044*/ 	.byte	0x00, 0xf0, 0x11, 0x00


	//----- nvinfo : EIATTR_KPARAM_INFO
	.align		4
.L_15:
        /*0048*/ 	.byte	0x04, 0x17
        /*004a*/ 	.short	(.L_17 - .L_16)
.L_16:
        /*004c*/ 	.word	0x00000000
        /*0050*/ 	.short	0x0009
        /*0052*/ 	.short	0x0030
        /*0054*/ 	.byte	0x00, 0xf0, 0x11, 0x00


	//----- nvinfo : EIATTR_KPARAM_INFO
	.align		4
.L_17:
        /*0058*/ 	.byte	0x04, 0x17
        /*005a*/ 	.short	(.L_19 - .L_18)
.L_18:
        /*005c*/ 	.word	0x00000000
        /*0060*/ 	.short	0x0008
        /*0062*/ 	.short	0x002c
        /*0064*/ 	.byte	0x00, 0xf0, 0x11, 0x00


	//----- nvinfo : EIATTR_KPARAM_INFO
	.align		4
.L_19:
        /*0068*/ 	.byte	0x04, 0x17
        /*006a*/ 	.short	(.L_21 - .L_20)
.L_20:
        /*006c*/ 	.word	0x00000000
        /*0070*/ 	.short	0x0007
        /*0072*/ 	.short	0x0028
        /*0074*/ 	.byte	0x00, 0xf0, 0x11, 0x00


	//----- nvinfo : EIATTR_KPARAM_INFO
	.align		4
.L_21:
        /*0078*/ 	.byte	0x04, 0x17
        /*007a*/ 	.short	(.L_23 - .L_22)
.L_22:
        /*007c*/ 	.word	0x00000000
        /*0080*/ 	.short	0x0006
        /*0082*/ 	.short	0x0024
        /*0084*/ 	.byte	0x00, 0xf0, 0x11, 0x00


	//----- nvinfo : EIATTR_KPARAM_INFO
	.align		4
.L_23:
        /*0088*/ 	.byte	0x04, 0x17
        /*008a*/ 	.short	(.L_25 - .L_24)
.L_24:
        /*008c*/ 	.word	0x00000000
        /*0090*/ 	.short	0x0005
        /*0092*/ 	.short	0x0020
        /*0094*/ 	.byte	0x00, 0xf0, 0x11, 0x00


	//----- nvinfo : EIATTR_KPARAM_INFO
	.align		4
.L_25:
        /*0098*/ 	.byte	0x04, 0x17
        /*009a*/ 	.short	(.L_27 - .L_26)
.L_26:
        /*009c*/ 	.word	0x00000000
        /*00a0*/ 	.short	0x0004
        /*00a2*/ 	.short	0x001c
        /*00a4*/ 	.byte	0x00, 0xf0, 0x11, 0x00


	//----- nvinfo : EIATTR_KPARAM_INFO
	.align		4
.L_27:
        /*00a8*/ 	.byte	0x04, 0x17
        /*00aa*/ 	.short	(.L_29 - .L_28)
.L_28:
        /*00ac*/ 	.word	0x00000000
        /*00b0*/ 	.short	0x0003
        /*00b2*/ 	.short	0x0018
        /*00b4*/ 	.byte	0x00, 0xf0, 0x11, 0x00


	//----- nvinfo : EIATTR_KPARAM_INFO
	.align		4
.L_29:
        /*00b8*/ 	.byte	0x04, 0x17
        /*00ba*/ 	.short	(.L_31 - .L_30)
.L_30:
        /*00bc*/ 	.word	0x00000000
        /*00c0*/ 	.short	0x0002
        /*00c2*/ 	.short	0x0010
        /*00c4*/ 	.byte	0x00, 0xf4, 0x21, 0x00


	//----- nvinfo : EIATTR_KPARAM_INFO
	.align		4
.L_31:
        /*00c8*/ 	.byte	0x04, 0x17
        /*00ca*/ 	.short	(.L_33 - .L_32)
.L_32:
        /*00cc*/ 	.word	0x00000000
        /*00d0*/ 	.short	0x0001
        /*00d2*/ 	.short	0x0008
        /*00d4*/ 	.byte	0x00, 0xf4, 0x21, 0x00


	//----- nvinfo : EIATTR_KPARAM_INFO
	.align		4
.L_33:
        /*00d8*/ 	.byte	0x04, 0x17
        /*00da*/ 	.short	(.L_35 - .L_34)
.L_34:
        /*00dc*/ 	.word	0x00000000
        /*00e0*/ 	.short	0x0000
        /*00e2*/ 	.short	0x0000
        /*00e4*/ 	.byte	0x00, 0xf4, 0x21, 0x00


	//----- nvinfo : EIATTR_SPARSE_MMA_MASK
	.align		4
.L_35:
        /*00e8*/ 	.byte	0x03, 0x50
        /*00ea*/ 	.short	0x0000


	//----- nvinfo : EIATTR_MAXREG_COUNT
	.align		4
        /*00ec*/ 	.byte	0x03, 0x1b
        /*00ee*/ 	.short	0x0080


	//----- nvinfo : EIATTR_NUM_BARRIERS
	.align		4
        /*00f0*/ 	.byte	0x02, 0x4c
        /*00f2*/ 	.byte	0x01
	.zero		1


	//----- nvinfo : EIATTR_MERCURY_ISA_VERSION
	.align		4
        /*00f4*/ 	.byte	0x03, 0x5f
        /*00f6*/ 	.short	0x0101


	//----- nvinfo : EIATTR_EXIT_INSTR_OFFSETS
	.align		4
        /*00f8*/ 	.byte	0x04, 0x1c
        /*00fa*/ 	.short	(.L_37 - .L_36)


	//   ....[0]....
.L_36:
        /*00fc*/ 	.word	0x00003cf0


	//   ....[1]....
        /*0100*/ 	.word	0x00003d10


	//----- nvinfo : EIATTR_REQNTID
	.align		4
.L_37:
        /*0104*/ 	.byte	0x04, 0x10
        /*0106*/ 	.short	(.L_39 - .L_38)
.L_38:
        /*0108*/ 	.word	0x00000200
        /*010c*/ 	.word	0x00000001
        /*0110*/ 	.word	0x00000001


	//----- nvinfo : EIATTR_CBANK_PARAM_SIZE
	.align		4
.L_39:
        /*0114*/ 	.byte	0x03, 0x19
        /*0116*/ 	.short	0x0050


	//----- nvinfo : EIATTR_PARAM_CBANK
	.align		4
        /*0118*/ 	.byte	0x04, 0x0a
        /*011a*/ 	.short	(.L_41 - .L_40)
	.align		4
.L_40:
        /*011c*/ 	.word	index@(.nv.constant0.matmul_kernel)
        /*0120*/ 	.short	0x0210
        /*0122*/ 	.short	0x0050


	//----- nvinfo : EIATTR_SW_WAR
	.align		4
.L_41:
        /*0124*/ 	.byte	0x04, 0x36
        /*0126*/ 	.short	(.L_43 - .L_42)
.L_42:
        /*0128*/ 	.word	0x00000008
.L_43:


//--------------------- .nv.callgraph             --------------------------
	.section	.nv.callgraph,"",@"SHT_CUDA_CALLGRAPH"
	.align	4
	.sectionentsize	8
	.align		4
        /*0000*/ 	.word	0x00000000
	.align		4
        /*0004*/ 	.word	0xffffffff
	.align		4
        /*0008*/ 	.word	0x00000000
	.align		4
        /*000c*/ 	.word	0xfffffffe
	.align		4
        /*0010*/ 	.word	0x00000000
	.align		4
        /*0014*/ 	.word	0xfffffffd
	.align		4
        /*0018*/ 	.word	0x00000000
	.align		4
        /*001c*/ 	.word	0xfffffffc


//--------------------- .text.matmul_kernel       --------------------------
	.section	.text.matmul_kernel,"ax",@progbits
	.align	128
        .global         matmul_kernel
        .type           matmul_kernel,@function
        .size           matmul_kernel,(.L_x_4 - matmul_kernel)
        .other          matmul_kernel,@"STO_CUDA_ENTRY STV_DEFAULT"
matmul_kernel:
.text.matmul_kernel:
[----:B------:R-:W0:Y:S08]  /*0000*/  LDC R1, c[0x0][0x28] ;  /* 0x00000a00ff017b82 */ /* 0x000e300000000800 */
[----:B------:R-:W1:Y:S01]  /*0010*/  LDC.64 R22, c[0x0][0x228] ;  /* 0x00008a00ff167b82 */ /* 0x000e620000000a00 */
[----:B------:R-:W2:Y:S01]  /*0020*/  S2R R5, SR_CTAID.X ;  /* 0x0000000000057919 */ /* 0x000ea20000002500 */
[----:B------:R-:W-:Y:S01]  /*0030*/  ULDC.64 UR10, c[0x0][0x208] ;  /* 0x00008200000a7ab9 */ /* 0x000fe20000000a00 */
[----:B------:R-:W-:-:S05]  /*0040*/  ULDC UR12, c[0x0][0x230] ;  /* 0x00008c00000c7ab9 */ /* 0x000fca0000000800 */
[----:B------:R-:W3:Y:S08]  /*0050*/  LDC R19, c[0x0][0x230] ;  /* 0x00008c00ff137b82 */ /* 0x000ef00000000800 */
[----:B------:R-:W4:Y:S01]  /*0060*/  S2UR UR8, SR_CgaCtaId ;  /* 0x00000000000879c3 */ /* 0x000f220000008800 */
[----:B-1----:R-:W-:-:S05]  /*0070*/  VIADD R0, R23, 0xff ;  /* 0x000000ff17007836 */ /* 0x002fca0000000000 */
[----:B------:R-:W-:Y:S01]  /*0080*/  SHF.R.S32.HI R3, RZ, 0x1f, R0 ;  /* 0x0000001fff037819 */ /* 0x000fe20000011400 */
[----:B---3--:R-:W-:-:S03]  /*0090*/  VIADD R19, R19, 0x1f ;  /* 0x0000001f13137836 */ /* 0x008fc60000000000 */
[----:B------:R-:W-:Y:S02]  /*00a0*/  LEA.HI R3, R3, R0, RZ, 0x8 ;  /* 0x0000000003037211 */ /* 0x000fe400078f40ff */
[----:B--2---:R-:W-:Y:S02]  /*00b0*/  IABS R8, R5 ;  /* 0x0000000500087213 */ /* 0x004fe40000000000 */
[----:B------:R-:W-:-:S05]  /*00c0*/  SHF.R.S32.HI R3, RZ, 0x8, R3 ;  /* 0x00000008ff037819 */ /* 0x000fca0000011403 */
[----:B------:R-:W-:-:S05]  /*00d0*/  IMAD.SHL.U32 R4, R3, 0x8, RZ ;  /* 0x0000000803047824 */ /* 0x000fca00078e00ff */
[-C--:B------:R-:W-:Y:S02]  /*00e0*/  IABS R7, R4.reuse ;  /* 0x0000000400077213 */ /* 0x080fe40000000000 */
[----:B------:R-:W-:Y:S02]  /*00f0*/  IABS R10, R4 ;  /* 0x00000004000a7213 */ /* 0x000fe40000000000 */
[----:B------:R-:W1:Y:S08]  /*0100*/  I2F.RP R0, R7 ;  /* 0x0000000700007306 */ /* 0x000e700000209400 */
[----:B-1----:R-:W1:Y:S02]  /*0110*/  MUFU.RCP R0, R0 ;  /* 0x0000000000007308 */ /* 0x002e640000001000 */
[----:B-1----:R-:W-:-:S02]  /*0120*/  VIADD R2, R0, 0xffffffe ;  /* 0x0ffffffe00027836 */ /* 0x002fc40000000000 */
[----:B------:R-:W-:-:S04]  /*0130*/  IMAD.MOV R0, RZ, RZ, -R10 ;  /* 0x000000ffff007224 */ /* 0x000fc800078e0a0a */
[----:B------:R1:W2:Y:S02]  /*0140*/  F2I.FTZ.U32.TRUNC.NTZ R3, R2 ;  /* 0x0000000200037305 */ /* 0x0002a4000021f000 */
[----:B-1----:R-:W-:Y:S02]  /*0150*/  IMAD.MOV.U32 R2, RZ, RZ, RZ ;  /* 0x000000ffff027224 */ /* 0x002fe400078e00ff */
[----:B--2---:R-:W-:-:S04]  /*0160*/  IMAD.MOV R6, RZ, RZ, -R3 ;  /* 0x000000ffff067224 */ /* 0x004fc800078e0a03 */
[----:B------:R-:W-:Y:S02]  /*0170*/  IMAD R9, R6, R7, RZ ;  /* 0x0000000706097224 */ /* 0x000fe400078e02ff */
[----:B------:R-:W-:Y:S02]  /*0180*/  IMAD.MOV.U32 R6, RZ, RZ, R8 ;  /* 0x000000ffff067224 */ /* 0x000fe400078e0008 */
[----:B------:R-:W-:-:S06]  /*0190*/  IMAD.HI.U32 R3, R3, R9, R2 ;  /* 0x0000000903037227 */ /* 0x000fcc00078e0002 */
[----:B------:R-:W-:-:S04]  /*01a0*/  IMAD.HI.U32 R3, R3, R6, RZ ;  /* 0x0000000603037227 */ /* 0x000fc800078e00ff */
[----:B------:R-:W-:-:S05]  /*01b0*/  IMAD R0, R3, R0, R6 ;  /* 0x0000000003007224 */ /* 0x000fca00078e0206 */
[----:B------:R-:W-:-:S13]  /*01c0*/  ISETP.GT.U32.AND P1, PT, R7, R0, PT ;  /* 0x000000000700720c */ /* 0x000fda0003f24070 */
[----:B------:R-:W-:Y:S02]  /*01d0*/  @!P1 IMAD.IADD R0, R0, 0x1, -R7 ;  /* 0x0000000100009824 */ /* 0x000fe400078e0a07 */
[----:B------:R-:W-:Y:S01]  /*01e0*/  @!P1 VIADD R3, R3, 0x1 ;  /* 0x0000000103039836 */ /* 0x000fe20000000000 */
[----:B------:R-:W-:Y:S02]  /*01f0*/  ISETP.NE.AND P1, PT, R4, RZ, PT ;  /* 0x000000ff0400720c */ /* 0x000fe40003f25270 */
[----:B------:R-:W-:Y:S02]  /*0200*/  ISETP.GE.U32.AND P0, PT, R0, R7, PT ;  /* 0x000000070000720c */ /* 0x000fe40003f06070 */
[----:B------:R-:W-:-:S04]  /*0210*/  LOP3.LUT R0, R5, R4, RZ, 0x3c, !PT ;  /* 0x0000000405007212 */ /* 0x000fc800078e3cff */
[----:B------:R-:W-:Y:S01]  /*0220*/  ISETP.GE.AND P2, PT, R0, RZ, PT ;  /* 0x000000ff0000720c */ /* 0x000fe20003f46270 */
[----:B------:R-:W-:-:S06]  /*0230*/  VIADD R0, R22, 0x3f ;  /* 0x0000003f16007836 */ /* 0x000fcc0000000000 */
[----:B------:R-:W-:-:S04]  /*0240*/  @P0 VIADD R3, R3, 0x1 ;  /* 0x0000000103030836 */ /* 0x000fc80000000000 */
[----:B------:R-:W-:Y:S01]  /*0250*/  IMAD.MOV.U32 R2, RZ, RZ, R3 ;  /* 0x000000ffff027224 */ /* 0x000fe200078e0003 */
[----:B------:R-:W-:-:S03]  /*0260*/  SHF.R.S32.HI R3, RZ, 0x1f, R0 ;  /* 0x0000001fff037819 */ /* 0x000fc60000011400 */
[----:B------:R-:W-:Y:S01]  /*0270*/  @!P2 IMAD.MOV R2, RZ, RZ, -R2 ;  /* 0x000000ffff02a224 */ /* 0x000fe200078e0a02 */
[----:B------:R-:W-:Y:S02]  /*0280*/  @!P1 LOP3.LUT R2, RZ, R4, RZ, 0x33, !PT ;  /* 0x00000004ff029212 */ /* 0x000fe400078e33ff */
[----:B------:R-:W-:-:S03]  /*0290*/  LEA.HI R3, R3, R0, RZ, 0x6 ;  /* 0x0000000003037211 */ /* 0x000fc600078f30ff */
[----:B------:R-:W-:Y:S02]  /*02a0*/  IMAD.SHL.U32 R6, R2, 0x8, RZ ;  /* 0x0000000802067824 */ /* 0x000fe400078e00ff */
[----:B------:R-:W-:-:S03]  /*02b0*/  IMAD.MOV R2, RZ, RZ, -R2 ;  /* 0x000000ffff027224 */ /* 0x000fc600078e0a02 */
[----:B------:R-:W-:Y:S01]  /*02c0*/  LEA.HI.SX32 R3, R3, -R6, 0x1a ;  /* 0x8000000603037211 */ /* 0x000fe200078fd2ff */
[----:B------:R-:W-:-:S03]  /*02d0*/  IMAD R11, R4, R2, R5 ;  /* 0x00000002040b7224 */ /* 0x000fc600078e0205 */
[----:B------:R-:W-:-:S04]  /*02e0*/  VIMNMX R8, R3, 0x8, PT ;  /* 0x0000000803087848 */ /* 0x000fc80003fe0100 */
[-C--:B------:R-:W-:Y:S02]  /*02f0*/  IABS R7, R8.reuse ;  /* 0x0000000800077213 */ /* 0x080fe40000000000 */
[----:B------:R-:W-:Y:S02]  /*0300*/  IABS R4, R8 ;  /* 0x0000000800047213 */ /* 0x000fe40000000000 */
[----:B------:R-:W1:Y:S01]  /*0310*/  I2F.RP R0, R7 ;  /* 0x0000000700007306 */ /* 0x000e620000209400 */
[C---:B------:R-:W-:Y:S02]  /*0320*/  R2UR UR5, R8.reuse ;  /* 0x00000000080572ca */ /* 0x040fe400000e0000 */
[----:B------:R-:W-:-:S11]  /*0330*/  R2UR UR6, R8 ;  /* 0x00000000080672ca */ /* 0x000fd600000e0000 */
[----:B------:R-:W-:Y:S01]  /*0340*/  UISETP.NE.AND UP0, UPT, UR5, URZ, UPT ;  /* 0x0000003f0500728c */ /* 0x000fe2000bf05270 */
[----:B-1----:R-:W1:Y:S02]  /*0350*/  MUFU.RCP R0, R0 ;  /* 0x0000000000007308 */ /* 0x002e640000001000 */
[----:B-1----:R-:W-:Y:S02]  /*0360*/  VIADD R3, R0, 0xffffffe ;  /* 0x0ffffffe00037836 */ /* 0x002fe40000000000 */
[----:B------:R-:W-:-:S04]  /*0370*/  IMAD.MOV R0, RZ, RZ, -R4 ;  /* 0x000000ffff007224 */ /* 0x000fc800078e0a04 */
[----:B------:R-:W1:Y:S02]  /*0380*/  F2I.FTZ.U32.TRUNC.NTZ R3, R3 ;  /* 0x0000000300037305 */ /* 0x000e64000021f000 */
[----:B-1----:R-:W-:-:S04]  /*0390*/  IMAD.MOV R9, RZ, RZ, -R3 ;  /* 0x000000ffff097224 */ /* 0x002fc800078e0a03 */
[----:B------:R-:W-:Y:S01]  /*03a0*/  IMAD.MOV.U32 R2, RZ, RZ, R9 ;  /* 0x000000ffff027224 */ /* 0x000fe200078e0009 */
[----:B------:R-:W-:-:S03]  /*03b0*/  IABS R9, R11 ;  /* 0x0000000b00097213 */ /* 0x000fc60000000000 */
[----:B------:R-:W-:Y:S02]  /*03c0*/  IMAD R5, R2, R7, RZ ;  /* 0x0000000702057224 */ /* 0x000fe400078e02ff */
[----:B------:R-:W-:-:S04]  /*03d0*/  IMAD.MOV.U32 R2, RZ, RZ, RZ ;  /* 0x000000ffff027224 */ /* 0x000fc800078e00ff */
[----:B------:R-:W-:-:S06]  /*03e0*/  IMAD.HI.U32 R2, R3, R5, R2 ;  /* 0x0000000503027227 */ /* 0x000fcc00078e0002 */
[----:B------:R-:W-:-:S04]  /*03f0*/  IMAD.HI.U32 R2, R2, R9, RZ ;  /* 0x0000000902027227 */ /* 0x000fc800078e00ff */
[----:B------:R-:W-:-:S05]  /*0400*/  IMAD R0, R2, R0, R9 ;  /* 0x0000000002007224 */ /* 0x000fca00078e0209 */
[----:B------:R-:W-:-:S13]  /*0410*/  ISETP.GT.U32.AND P1, PT, R7, R0, PT ;  /* 0x000000000700720c */ /* 0x000fda0003f24070 */
[----:B------:R-:W-:Y:S02]  /*0420*/  @!P1 IMAD.IADD R0, R0, 0x1, -R7 ;  /* 0x0000000100009824 */ /* 0x000fe400078e0a07 */
[----:B------:R-:W-:-:S03]  /*0430*/  @!P1 VIADD R2, R2, 0x1 ;  /* 0x0000000102029836 */ /* 0x000fc60000000000 */
[----:B------:R-:W-:Y:S02]  /*0440*/  ISETP.GE.U32.AND P0, PT, R0, R7, PT ;  /* 0x000000070000720c */ /* 0x000fe40003f06070 */
[----:B------:R-:W-:-:S04]  /*0450*/  LOP3.LUT R0, R11, R8, RZ, 0x3c, !PT ;  /* 0x000000080b007212 */ /* 0x000fc800078e3cff */
[----:B------:R-:W-:Y:S02]  /*0460*/  ISETP.GE.AND P2, PT, R0, RZ, PT ;  /* 0x000000ff0000720c */ /* 0x000fe40003f46270 */
[----:B------:R-:W1:Y:S05]  /*0470*/  S2R R0, SR_TID.X ;  /* 0x0000000000007919 */ /* 0x000e6a0000002100 */
[----:B------:R-:W-:Y:S01]  /*0480*/  @P0 VIADD R2, R2, 0x1 ;  /* 0x0000000102020836 */ /* 0x000fe20000000000 */
[----:B------:R-:W-:-:S05]  /*0490*/  ISETP.GT.AND P0, PT, R19, 0x1f, PT ;  /* 0x0000001f1300780c */ /* 0x000fca0003f04270 */
[----:B------:R-:W-:-:S05]  /*04a0*/  @!P2 IMAD.MOV R2, RZ, RZ, -R2 ;  /* 0x000000ffff02a224 */ /* 0x000fca00078e0a02 */
[----:B------:R-:W-:-:S09]  /*04b0*/  R2UR UR4, R2 ;  /* 0x00000000020472ca */ /* 0x000fd200000e0000 */
[----:B------:R-:W-:-:S04]  /*04c0*/  @!UP0 ULOP3.LUT UR4, URZ, UR6, URZ, 0x33, !UPT ;  /* 0x000000063f048292 */ /* 0x000fc8000f8e333f */
[----:B------:R-:W-:Y:S02]  /*04d0*/  UIADD3 UR5, -UR4, URZ, URZ ;  /* 0x0000003f04057290 */ /* 0x000fe4000fffe13f */
[----:B------:R-:W-:Y:S01]  /*04e0*/  USHF.L.U32 UR9, UR4, 0x8, URZ ;  /* 0x0000000804097899 */ /* 0x000fe2000800063f */
[C---:B-1----:R-:W-:Y:S02]  /*04f0*/  LOP3.LUT R4, R0.reuse, 0x3f, RZ, 0xc0, !PT ;  /* 0x0000003f00047812 */ /* 0x042fe400078ec0ff */
[----:B------:R-:W-:Y:S01]  /*0500*/  LEA.HI R5, R0, 0x18, RZ, 0x1a ;  /* 0x0000001800057811 */ /* 0x000fe200078fd0ff */
[----:B------:R-:W-:Y:S01]  /*0510*/  IMAD R2, R8, UR5, R11 ;  /* 0x0000000508027c24 */ /* 0x000fe2000f8e020b */
[----:B------:R-:W-:Y:S02]  /*0520*/  UMOV UR5, 0x400 ;  /* 0x0000040000057882 */ /* 0x000fe40000000000 */
[----:B----4-:R-:W-:Y:S01]  /*0530*/  ULEA UR8, UR8, UR5, 0x18 ;  /* 0x0000000508087291 */ /* 0x010fe2000f8ec03f */
[----:B------:R-:W-:Y:S01]  /*0540*/  IMAD.IADD R3, R6, 0x1, R2 ;  /* 0x0000000106037824 */ /* 0x000fe200078e0202 */
[----:B------:R-:W-:-:S03]  /*0550*/  SHF.R.U32.HI R2, RZ, 0x6, R0 ;  /* 0x00000006ff027819 */ /* 0x000fc60000011600 */
[----:B------:R-:W-:Y:S01]  /*0560*/  IMAD R3, R3, 0x40, R4 ;  /* 0x0000004003037824 */ /* 0x000fe200078e0204 */
[----:B------:R-:W-:Y:S02]  /*0570*/  SGXT.U32 R2, R2, 0x3 ;  /* 0x000000030202781a */ /* 0x000fe40000000000 */
[----:B------:R-:W-:Y:S02]  /*0580*/  LEA.HI R4, R0, 0x8, RZ, 0x1a ;  /* 0x0000000800047811 */ /* 0x000fe400078fd0ff */
[----:B------:R-:W-:Y:S01]  /*0590*/  LOP3.LUT R6, R2, 0x10, RZ, 0xfc, !PT ;  /* 0x0000001002067812 */ /* 0x000fe200078efcff */
[----:B0-----:R-:W-:Y:S06]  /*05a0*/  @P0 BRA `(.L_x_0) ;  /* 0x0000000000480947 */ /* 0x001fec0003800000 */
[----:B------:R-:W-:Y:S01]  /*05b0*/  IMAD.SHL.U32 R7, R0, 0x20, RZ ;  /* 0x0000002000077824 */ /* 0x000fe200078e00ff */
[----:B------:R-:W-:Y:S02]  /*05c0*/  CS2R R24, SRZ ;  /* 0x0000000000187805 */ /* 0x000fe4000001ff00 */
[----:B------:R-:W-:Y:S02]  /*05d0*/  CS2R R26, SRZ ;  /* 0x00000000001a7805 */ /* 0x000fe4000001ff00 */
[----:B------:R-:W-:Y:S02]  /*05e0*/  CS2R R28, SRZ ;  /* 0x00000000001c7805 */ /* 0x000fe4000001ff00 */
[----:B------:R-:W-:Y:S02]  /*05f0*/  CS2R R30, SRZ ;  /* 0x00000000001e7805 */ /* 0x000fe4000001ff00 */
[----:B------:R-:W-:Y:S02]  /*0600*/  CS2R R32, SRZ ;  /* 0x0000000000207805 */ /* 0x000fe4000001ff00 */
[----:B------:R-:W-:-:S02]  /*0610*/  CS2R R34, SRZ ;  /* 0x0000000000227805 */ /* 0x000fc4000001ff00 */
        /* <DEDUP_REMOVED lines=9> */
[----:B------:R-:W-:Y:S01]  /*06b0*/  CS2R R54, SRZ ;  /* 0x0000000000367805 */ /* 0x000fe2000001ff00 */
[----:B------:R-:W-:Y:S06]  /*06c0*/  BRA `(.L_x_1) ;  /* 0x0000002000187947 */ /* 0x000fec0003800000 */
.L_x_0:
[----:B------:R-:W-:Y:S02]  /*06d0*/  IABS R7, R22 ;  /* 0x0000001600077213 */ /* 0x000fe40000000000 */
[----:B------:R-:W-:Y:S02]  /*06e0*/  CS2R R46, SRZ ;  /* 0x00000000002e7805 */ /* 0x000fe4000001ff00 */
[----:B------:R-:W-:Y:S02]  /*06f0*/  IABS R8, R23 ;  /* 0x0000001700087213 */ /* 0x000fe40000000000 */
[----:B------:R-:W-:Y:S01]  /*0700*/  CS2R R48, SRZ ;  /* 0x0000000000307805 */ /* 0x000fe2000001ff00 */
[----:B------:R-:W0:Y:S01]  /*0710*/  I2F.RP R14, R7 ;  /* 0x00000007000e7306 */ /* 0x000e220000209400 */
[----:B------:R-:W-:Y:S02]  /*0720*/  SHF.R.U32.HI R10, RZ, 0x5, R0 ;  /* 0x00000005ff0a7819 */ /* 0x000fe40000011600 */
[----:B------:R-:W-:-:S02]  /*0730*/  CS2R R50, SRZ ;  /* 0x0000000000327805 */ /* 0x000fc4000001ff00 */
[----:B------:R-:W-:Y:S02]  /*0740*/  IABS R18, R3 ;  /* 0x0000000300127213 */ /* 0x000fe40000000000 */
[----:B------:R-:W-:Y:S02]  /*0750*/  CS2R R52, SRZ ;  /* 0x0000000000347805 */ /* 0x000fe4000001ff00 */
[----:B------:R-:W-:Y:S02]  /*0760*/  R2UR UR13, R10 ;  /* 0x000000000a0d72ca */ /* 0x000fe400000e0000 */
[----:B------:R-:W-:Y:S02]  /*0770*/  CS2R R54, SRZ ;  /* 0x0000000000367805 */ /* 0x000fe4000001ff00 */
[----:B------:R-:W-:Y:S01]  /*0780*/  LOP3.LUT R60, R0, 0x1f, RZ, 0xc0, !PT ;  /* 0x0000001f003c7812 */ /* 0x000fe200078ec0ff */
[----:B------:R-:W1:Y:S08]  /*0790*/  I2F.RP R9, R8 ;  /* 0x0000000800097306 */ /* 0x000e700000209400 */
[----:B0-----:R-:W0:Y:S01]  /*07a0*/  MUFU.RCP R14, R14 ;  /* 0x0000000e000e7308 */ /* 0x001e220000001000 */
[----:B------:R-:W-:-:S02]  /*07b0*/  UIADD3 UR4, UR9, UR13, URZ ;  /* 0x0000000d09047290 */ /* 0x000fc4000fffe03f */
[----:B------:R-:W-:Y:S02]  /*07c0*/  ULOP3.LUT UR25, UR9, 0xf, UR13, 0xf8, !UPT ;  /* 0x0000000f09197892 */ /* 0x000fe4000f8ef80d */
[----:B------:R-:W-:-:S03]  /*07d0*/  UIADD3 UR5, UR4, 0xf0, URZ ;  /* 0x000000f004057890 */ /* 0x000fc6000fffe03f */
[----:B-1----:R-:W1:Y:S01]  /*07e0*/  MUFU.RCP R9, R9 ;  /* 0x0000000900097308 */ /* 0x002e620000001000 */
[----:B------:R-:W-:Y:S02]  /*07f0*/  ULOP3.LUT UR6, UR25, 0xe0, URZ, 0xfc, !UPT ;  /* 0x000000e019067892 */ /* 0x000fe4000f8efc3f */
[----:B------:R-:W-:Y:S02]  /*0800*/  UIADD3 UR7, UR4, 0xd0, URZ ;  /* 0x000000d004077890 */ /* 0x000fe4000fffe03f */
[----:B------:R-:W-:Y:S02]  /*0810*/  ULOP3.LUT UR14, UR25, 0xc0, URZ, 0xfc, !UPT ;  /* 0x000000c0190e7892 */ /* 0x000fe4000f8efc3f */
[----:B------:R-:W-:Y:S01]  /*0820*/  UIADD3 UR15, UR4, 0xb0, URZ ;  /* 0x000000b0040f7890 */ /* 0x000fe2000fffe03f */
[----:B0-----:R-:W-:Y:S01]  /*0830*/  VIADD R12, R14, 0xffffffe ;  /* 0x0ffffffe0e0c7836 */ /* 0x001fe20000000000 */
[----:B------:R-:W-:Y:S02]  /*0840*/  ULOP3.LUT UR16, UR25, 0xa0, URZ, 0xfc, !UPT ;  /* 0x000000a019107892 */ /* 0x000fe4000f8efc3f */
[----:B------:R-:W-:Y:S01]  /*0850*/  IMAD.U32 R15, RZ, RZ, UR14 ;  /* 0x0000000eff0f7e24 */ /* 0x000fe2000f8e00ff */
[----:B------:R-:W-:Y:S01]  /*0860*/  UIADD3 UR17, UR4, 0x90, URZ ;  /* 0x0000009004117890 */ /* 0x000fe2000fffe03f */
[----:B------:R0:W2:Y:S01]  /*0870*/  F2I.FTZ.U32.TRUNC.NTZ R13, R12 ;  /* 0x0000000c000d7305 */ /* 0x0000a2000021f000 */
[----:B------:R-:W-:-:S02]  /*0880*/  UIADD3 UR19, UR4, 0x70, URZ ;  /* 0x0000007004137890 */ /* 0x000fc4000fffe03f */
[----:B------:R-:W-:Y:S01]  /*0890*/  IABS R17, R15 ;  /* 0x0000000f00117213 */ /* 0x000fe20000000000 */
[----:B-1----:R-:W-:Y:S01]  /*08a0*/  VIADD R10, R9, 0xffffffe ;  /* 0x0ffffffe090a7836 */ /* 0x002fe20000000000 */
[----:B------:R-:W-:Y:S02]  /*08b0*/  UIADD3 UR21, UR4, 0x50, URZ ;  /* 0x0000005004157890 */ /* 0x000fe4000fffe03f */
[----:B------:R-:W-:Y:S01]  /*08c0*/  ULOP3.LUT UR18, UR25, 0x80, URZ, 0xfc, !UPT ;  /* 0x0000008019127892 */ /* 0x000fe2000f8efc3f */
[----:B------:R1:W3:Y:S01]  /*08d0*/  F2I.FTZ.U32.TRUNC.NTZ R11, R10 ;  /* 0x0000000a000b7305 */ /* 0x0002e2000021f000 */
[----:B0-----:R-:W-:Y:S01]  /*08e0*/  IMAD.MOV.U32 R12, RZ, RZ, RZ ;  /* 0x000000ffff0c7224 */ /* 0x001fe200078e00ff */
[----:B------:R-:W-:Y:S02]  /*08f0*/  ULOP3.LUT UR20, UR25, 0x60, URZ, 0xfc, !UPT ;  /* 0x0000006019147892 */ /* 0x000fe4000f8efc3f */
[----:B------:R-:W-:Y:S02]  /*0900*/  ULOP3.LUT UR22, UR25, 0x40, URZ, 0xfc, !UPT ;  /* 0x0000004019167892 */ /* 0x000fe4000f8efc3f */
[----:B------:R-:W-:Y:S01]  /*0910*/  UIADD3 UR23, UR4, 0x30, URZ ;  /* 0x0000003004177890 */ /* 0x000fe2000fffe03f */
[----:B--2---:R-:W-:Y:S01]  /*0920*/  IMAD.MOV R16, RZ, RZ, -R13 ;  /* 0x000000ffff107224 */ /* 0x004fe200078e0a0d */
[----:B------:R-:W-:Y:S01]  /*0930*/  ULOP3.LUT UR24, UR25, 0x20, URZ, 0xfc, !UPT ;  /* 0x0000002019187892 */ /* 0x000fe2000f8efc3f */
[----:B-1----:R-:W-:Y:S01]  /*0940*/  IMAD.U32 R10, RZ, RZ, UR5 ;  /* 0x00000005ff0a7e24 */ /* 0x002fe2000f8e00ff */
[----:B------:R-:W-:Y:S01]  /*0950*/  UIADD3 UR4, UR4, 0x10, URZ ;  /* 0x0000001004047890 */ /* 0x000fe2000fffe03f */
[----:B------:R-:W-:-:S02]  /*0960*/  IMAD R9, R16, R7, RZ ;  /* 0x0000000710097224 */ /* 0x000fc400078e02ff */
[----:B------:R-:W-:Y:S02]  /*0970*/  IMAD.U32 R20, RZ, RZ, UR20 ;  /* 0x00000014ff147e24 */ /* 0x000fe4000f8e00ff */
[----:B---3--:R-:W-:Y:S02]  /*0980*/  IMAD.MOV R14, RZ, RZ, -R11 ;  /* 0x000000ffff0e7224 */ /* 0x008fe400078e0a0b */
[----:B------:R-:W-:Y:S01]  /*0990*/  IMAD.HI.U32 R12, R13, R9, R12 ;  /* 0x000000090d0c7227 */ /* 0x000fe200078e000c */
[----:B------:R-:W-:-:S03]  /*09a0*/  IABS R33, R20 ;  /* 0x0000001400217213 */ /* 0x000fc60000000000 */
[----:B------:R-:W-:Y:S01]  /*09b0*/  IMAD.MOV.U32 R9, RZ, RZ, R14 ;  /* 0x000000ffff097224 */ /* 0x000fe200078e000e */
[----:B------:R-:W-:Y:S01]  /*09c0*/  IABS R14, R10 ;  /* 0x0000000a000e7213 */ /* 0x000fe20000000000 */
[----:B------:R-:W-:Y:S02]  /*09d0*/  IMAD.MOV.U32 R10, RZ, RZ, RZ ;  /* 0x000000ffff0a7224 */ /* 0x000fe400078e00ff */
[----:B------:R-:W-:Y:S02]  /*09e0*/  IMAD R9, R9, R8, RZ ;  /* 0x0000000809097224 */ /* 0x000fe400078e02ff */
[----:B------:R-:W-:Y:S02]  /*09f0*/  IMAD.U32 R13, RZ, RZ, UR6 ;  /* 0x00000006ff0d7e24 */ /* 0x000fe4000f8e00ff */
[----:B------:R-:W-:-:S03]  /*0a00*/  IMAD.HI.U32 R10, R11, R9, R10 ;  /* 0x000000090b0a7227 */ /* 0x000fc600078e000a */
[----:B------:R-:W-:Y:S01]  /*0a10*/  IABS R13, R13 ;  /* 0x0000000d000d7213 */ /* 0x000fe20000000000 */
[----:B------:R-:W-:-:S04]  /*0a20*/  IMAD.HI.U32 R12, R12, R18, RZ ;  /* 0x000000120c0c7227 */ /* 0x000fc800078e00ff */
[----:B------:R-:W-:Y:S02]  /*0a30*/  IMAD.MOV.U32 R11, RZ, RZ, R14 ;  /* 0x000000ffff0b7224 */ /* 0x000fe400078e000e */
[----:B------:R-:W-:Y:S02]  /*0a40*/  IMAD.U32 R14, RZ, RZ, UR7 ;  /* 0x00000007ff0e7e24 */ /* 0x000fe4000f8e00ff */
[----:B------:R-:W-:Y:S02]  /*0a50*/  IMAD.MOV R12, RZ, RZ, -R12 ;  /* 0x000000ffff0c7224 */ /* 0x000fe400078e0a0c */
[----:B------:R-:W-:Y:S01]  /*0a60*/  IMAD.HI.U32 R9, R10, R11, RZ ;  /* 0x0000000b0a097227 */ /* 0x000fe200078e00ff */
[----:B------:R-:W-:-:S03]  /*0a70*/  IABS R16, R14 ;  /* 0x0000000e00107213 */ /* 0x000fc60000000000 */
[C---:B------:R-:W-:Y:S02]  /*0a80*/  IMAD R18, R7.reuse, R12, R18 ;  /* 0x0000000c07127224 */ /* 0x040fe400078e0212 */
[----:B------:R-:W-:Y:S02]  /*0a90*/  IMAD.MOV R12, RZ, RZ, -R9 ;  /* 0x000000ffff0c7224 */ /* 0x000fe400078e0a09 */
[----:B------:R-:W-:Y:S01]  /*0aa0*/  IMAD.HI.U32 R9, R10, R13, RZ ;  /* 0x0000000d0a097227 */ /* 0x000fe200078e00ff */
[----:B------:R-:W-:-:S03]  /*0ab0*/  ISETP.GT.U32.AND P2, PT, R7, R18, PT ;  /* 0x000000120700720c */ /* 0x000fc60003f44070 */
[----:B------:R-:W-:Y:S02]  /*0ac0*/  IMAD.U32 R14, RZ, RZ, UR15 ;  /* 0x0000000fff0e7e24 */ /* 0x000fe4000f8e00ff */
[----:B------:R-:W-:Y:S02]  /*0ad0*/  IMAD.MOV.U32 R15, RZ, RZ, R16 ;  /* 0x000000ffff0f7224 */ /* 0x000fe400078e0010 */
[----:B------:R-:W-:Y:S01]  /*0ae0*/  IMAD R11, R8, R12, R11 ;  /* 0x0000000c080b7224 */ /* 0x000fe200078e020b */
[----:B------:R-:W-:Y:S01]  /*0af0*/  IABS R21, R14 ;  /* 0x0000000e00157213 */ /* 0x000fe20000000000 */
[----:B------:R-:W-:Y:S02]  /*0b00*/  IMAD.MOV R12, RZ, RZ, -R9 ;  /* 0x000000ffff0c7224 */ /* 0x000fe400078e0a09 */
[----:B------:R-:W-:Y:S01]  /*0b10*/  IMAD.HI.U32 R9, R10, R15, RZ ;  /* 0x0000000f0a097227 */ /* 0x000fe200078e00ff */
[----:B------:R-:W-:-:S03]  /*0b20*/  ISETP.GT.U32.AND P3, PT, R8, R11, PT ;  /* 0x0000000b0800720c */ /* 0x000fc60003f64070 */
[----:B------:R-:W-:Y:S02]  /*0b30*/  IMAD R13, R8, R12, R13 ;  /* 0x0000000c080d7224 */ /* 0x000fe400078e020d */
[----:B------:R-:W-:-:S03]  /*0b40*/  IMAD.HI.U32 R12, R10, R17, RZ ;  /* 0x000000110a0c7227 */ /* 0x000fc600078e00ff */
[----:B------:R-:W-:Y:S01]  /*0b50*/  ISETP.GT.U32.AND P6, PT, R8, R13, PT ;  /* 0x0000000d0800720c */ /* 0x000fe20003fc4070 */
[----:B------:R-:W-:Y:S02]  /*0b60*/  IMAD.MOV R14, RZ, RZ, -R9 ;  /* 0x000000ffff0e7224 */ /* 0x000fe400078e0a09 */
[----:B------:R-:W-:Y:S02]  /*0b70*/  IMAD.U32 R16, RZ, RZ, UR16 ;  /* 0x00000010ff107e24 */ /* 0x000fe4000f8e00ff */
[----:B------:R-:W-:-:S03]  /*0b80*/  IMAD.HI.U32 R9, R10, R21, RZ ;  /* 0x000000150a097227 */ /* 0x000fc600078e00ff */
[----:B------:R-:W-:Y:S01]  /*0b90*/  IABS R25, R16 ;  /* 0x0000001000197213 */ /* 0x000fe20000000000 */
[----:B------:R-:W-:Y:S02]  /*0ba0*/  IMAD.MOV R12, RZ, RZ, -R12 ;  /* 0x000000ffff0c7224 */ /* 0x000fe400078e0a0c */
[----:B------:R-:W-:Y:S02]  /*0bb0*/  IMAD.MOV R9, RZ, RZ, -R9 ;  /* 0x000000ffff097224 */ /* 0x000fe400078e0a09 */
[C---:B------:R-:W-:Y:S02]  /*0bc0*/  IMAD R17, R8.reuse, R12, R17 ;  /* 0x0000000c08117224 */ /* 0x040fe400078e0211 */
[C---:B------:R-:W-:Y:S02]  /*0bd0*/  IMAD R21, R8.reuse, R9, R21 ;  /* 0x0000000908157224 */ /* 0x040fe400078e0215 */
[----:B------:R-:W-:Y:S01]  /*0be0*/  IMAD.U32 R12, RZ, RZ, UR17 ;  /* 0x00000011ff0c7e24 */ /* 0x000fe2000f8e00ff */
[----:B------:R-:W-:Y:S01]  /*0bf0*/  ISETP.GT.U32.AND P4, PT, R8, R17, PT ;  /* 0x000000110800720c */ /* 0x000fe20003f84070 */
[----:B------:R-:W-:Y:S01]  /*0c00*/  IMAD.HI.U32 R9, R10, R25, RZ ;  /* 0x000000190a097227 */ /* 0x000fe200078e00ff */
[----:B------:R-:W-:-:S02]  /*0c10*/  ISETP.GT.U32.AND P5, PT, R8, R21, PT ;  /* 0x000000150800720c */ /* 0x000fc40003fa4070 */
[----:B------:R-:W-:Y:S01]  /*0c20*/  IABS R27, R12 ;  /* 0x0000000c001b7213 */ /* 0x000fe20000000000 */
[----:B------:R-:W-:Y:S02]  /*0c30*/  IMAD.MOV R9, RZ, RZ, -R9 ;  /* 0x000000ffff097224 */ /* 0x000fe400078e0a09 */
[----:B------:R-:W-:Y:S02]  /*0c40*/  IMAD.U32 R16, RZ, RZ, UR19 ;  /* 0x00000013ff107e24 */ /* 0x000fe4000f8e00ff */
[----:B------:R-:W-:Y:S02]  /*0c50*/  IMAD R25, R8, R9, R25 ;  /* 0x0000000908197224 */ /* 0x000fe400078e0219 */
[----:B------:R-:W-:Y:S01]  /*0c60*/  IMAD.HI.U32 R9, R10, R27, RZ ;  /* 0x0000001b0a097227 */ /* 0x000fe200078e00ff */
[----:B------:R-:W-:-:S03]  /*0c70*/  IABS R31, R16 ;  /* 0x00000010001f7213 */ /* 0x000fc60000000000 */
[----:B------:R-:W-:Y:S02]  /*0c80*/  IMAD.MOV R9, RZ, RZ, -R9 ;  /* 0x000000ffff097224 */ /* 0x000fe400078e0a09 */
[C---:B------:R-:W-:Y:S02]  /*0c90*/  IMAD R15, R8.reuse, R14, R15 ;  /* 0x0000000e080f7224 */ /* 0x040fe400078e020f */
[C---:B------:R-:W-:Y:S02]  /*0ca0*/  IMAD R27, R8.reuse, R9, R27 ;  /* 0x00000009081b7224 */ /* 0x040fe400078e021b */
[----:B------:R-:W-:Y:S01]  /*0cb0*/  IMAD.U32 R9, RZ, RZ, UR21 ;  /* 0x00000015ff097e24 */ /* 0x000fe2000f8e00ff */
[----:B------:R-:W-:Y:S01]  /*0cc0*/  ISETP.GT.U32.AND P0, PT, R8, R15, PT ;  /* 0x0000000f0800720c */ /* 0x000fe20003f04070 */
[----:B------:R-:W-:Y:S02]  /*0cd0*/  IMAD.U32 R14, RZ, RZ, UR18 ;  /* 0x00000012ff0e7e24 */ /* 0x000fe4000f8e00ff */
[----:B------:R-:W-:Y:S01]  /*0ce0*/  @!P2 IMAD.IADD R18, R18, 0x1, -R7 ;  /* 0x000000011212a824 */ /* 0x000fe200078e0a07 */
[----:B------:R-:W-:Y:S01]  /*0cf0*/  IABS R35, R9 ;  /* 0x0000000900237213 */ /* 0x000fe20000000000 */
[----:B------:R-:W-:Y:S01]  /*0d00*/  IMAD.U32 R9, RZ, RZ, UR25 ;  /* 0x00000019ff097e24 */ /* 0x000fe2000f8e00ff */
[----:B------:R-:W-:Y:S01]  /*0d10*/  IABS R29, R14 ;  /* 0x0000000e001d7213 */ /* 0x000fe20000000000 */
[----:B------:R-:W-:Y:S01]  /*0d20*/  IMAD.HI.U32 R14, R10, R31, RZ ;  /* 0x0000001f0a0e7227 */ /* 0x000fe200078e00ff */
[----:B------:R-:W-:-:S02]  /*0d30*/  ISETP.GT.U32.AND P2, PT, R8, R25, PT ;  /* 0x000000190800720c */ /* 0x000fc40003f44070 */
[----:B------:R-:W-:Y:S01]  /*0d40*/  IABS R45, R9 ;  /* 0x00000009002d7213 */ /* 0x000fe20000000000 */
[----:B------:R-:W-:Y:S02]  /*0d50*/  IMAD.MOV R14, RZ, RZ, -R14 ;  /* 0x000000ffff0e7224 */ /* 0x000fe400078e0a0e */
[----:B------:R-:W-:-:S04]  /*0d60*/  IMAD.HI.U32 R9, R10, R35, RZ ;  /* 0x000000230a097227 */ /* 0x000fc800078e00ff */
[----:B------:R-:W-:Y:S02]  /*0d70*/  IMAD R31, R8, R14, R31 ;  /* 0x0000000e081f7224 */ /* 0x000fe400078e021f */
[----:B------:R-:W-:Y:S02]  /*0d80*/  IMAD.MOV R14, RZ, RZ, -R9 ;  /* 0x000000ffff0e7224 */ /* 0x000fe400078e0a09 */
[----:B------:R-:W-:-:S04]  /*0d90*/  IMAD.HI.U32 R9, R10, R45, RZ ;  /* 0x0000002d0a097227 */ /* 0x000fc800078e00ff */
[----:B------:R-:W-:Y:S02]  /*0da0*/  IMAD R35, R8, R14, R35 ;  /* 0x0000000e08237224 */ /* 0x000fe400078e0223 */
[----:B------:R-:W-:Y:S02]  /*0db0*/  IMAD.MOV R14, RZ, RZ, -R9 ;  /* 0x000000ffff0e7224 */ /* 0x000fe400078e0a09 */
[----:B------:R-:W-:-:S04]  /*0dc0*/  IMAD.HI.U32 R12, R10, R29, RZ ;  /* 0x0000001d0a0c7227 */ /* 0x000fc800078e00ff */
[C---:B------:R-:W-:Y:S02]  /*0dd0*/  IMAD R45, R8.reuse, R14, R45 ;  /* 0x0000000e082d7224 */ /* 0x040fe400078e022d */
[----:B------:R-:W-:Y:S02]  /*0de0*/  IMAD.MOV R12, RZ, RZ, -R12 ;  /* 0x000000ffff0c7224 */ /* 0x000fe400078e0a0c */
[----:B------:R-:W-:Y:S01]  /*0df0*/  @!P3 IMAD.IADD R11, R11, 0x1, -R8 ;  /* 0x000000010b0bb824 */ /* 0x000fe200078e0a08 */
[C---:B------:R-:W-:Y:S01]  /*0e00*/  ISETP.GT.U32.AND P1, PT, R8.reuse, R45, PT ;  /* 0x0000002d0800720c */ /* 0x040fe20003f24070 */
[----:B------:R-:W-:Y:S02]  /*0e10*/  IMAD R29, R8, R12, R29 ;  /* 0x0000000c081d7224 */ /* 0x000fe400078e021d */
[----:B------:R-:W-:Y:S02]  /*0e20*/  IMAD.U32 R12, RZ, RZ, UR22 ;  /* 0x00000016ff0c7e24 */ /* 0x000fe4000f8e00ff */
[----:B------:R-:W-:-:S03]  /*0e30*/  IMAD.HI.U32 R16, R10, R33, RZ ;  /* 0x000000210a107227 */ /* 0x000fc600078e00ff */
[----:B------:R-:W-:Y:S01]  /*0e40*/  IABS R37, R12 ;  /* 0x0000000c00257213 */ /* 0x000fe20000000000 */
[----:B------:R-:W-:Y:S02]  /*0e50*/  IMAD.MOV R16, RZ, RZ, -R16 ;  /* 0x000000ffff107224 */ /* 0x000fe400078e0a10 */
[----:B------:R-:W-:Y:S02]  /*0e60*/  IMAD.U32 R12, RZ, RZ, UR23 ;  /* 0x00000017ff0c7e24 */ /* 0x000fe4000f8e00ff */
[--C-:B------:R-:W-:Y:S01]  /*0e70*/  @!P1 IMAD.IADD R45, R45, 0x1, -R8.reuse ;  /* 0x000000012d2d9824 */ /* 0x100fe200078e0a08 */
[----:B------:R-:W-:Y:S01]  /*0e80*/  ISETP.GT.U32.AND P1, PT, R7, R18, PT ;  /* 0x000000120700720c */ /* 0x000fe20003f24070 */
[--C-:B------:R-:W-:Y:S01]  /*0e90*/  @!P0 IMAD.IADD R15, R15, 0x1, -R8.reuse ;  /* 0x000000010f0f8824 */ /* 0x100fe200078e0a08 */
[----:B------:R-:W-:Y:S01]  /*0ea0*/  IABS R39, R12 ;  /* 0x0000000c00277213 */ /* 0x000fe20000000000 */
[----:B------:R-:W-:Y:S01]  /*0eb0*/  @!P4 IMAD.IADD R17, R17, 0x1, -R8 ;  /* 0x000000011111c824 */ /* 0x000fe200078e0a08 */
[C---:B------:R-:W-:Y:S01]  /*0ec0*/  ISETP.GT.U32.AND P3, PT, R8.reuse, R45, PT ;  /* 0x0000002d0800720c */ /* 0x040fe20003f64070 */
[C---:B------:R-:W-:Y:S01]  /*0ed0*/  IMAD R33, R8.reuse, R16, R33 ;  /* 0x0000001008217224 */ /* 0x040fe200078e0221 */
[----:B------:R-:W-:Y:S01]  /*0ee0*/  ISETP.GT.U32.AND P0, PT, R8, R11, PT ;  /* 0x0000000b0800720c */ /* 0x000fe20003f04070 */
[----:B------:R-:W-:-:S02]  /*0ef0*/  IMAD.U32 R16, RZ, RZ, UR24 ;  /* 0x00000018ff107e24 */ /* 0x000fc4000f8e00ff */
[--C-:B------:R-:W-:Y:S01]  /*0f00*/  @!P6 IMAD.IADD R13, R13, 0x1, -R8.reuse ;  /* 0x000000010d0de824 */ /* 0x100fe200078e0a08 */
[C---:B------:R-:W-:Y:S01]  /*0f10*/  ISETP.GT.U32.AND P6, PT, R8.reuse, R17, PT ;  /* 0x000000110800720c */ /* 0x040fe20003fc4070 */
[--C-:B------:R-:W-:Y:S01]  /*0f20*/  @!P5 IMAD.IADD R21, R21, 0x1, -R8.reuse ;  /* 0x000000011515d824 */ /* 0x100fe200078e0a08 */
[----:B------:R-:W-:Y:S01]  /*0f30*/  ISETP.GT.U32.AND P5, PT, R8, R15, PT ;  /* 0x0000000f0800720c */ /* 0x000fe20003fa4070 */
[--C-:B------:R-:W-:Y:S01]  /*0f40*/  @!P2 IMAD.IADD R25, R25, 0x1, -R8.reuse ;  /* 0x000000011919a824 */ /* 0x100fe200078e0a08 */
[----:B------:R-:W-:Y:S01]  /*0f50*/  IABS R41, R16 ;  /* 0x0000001000297213 */ /* 0x000fe20000000000 */
[----:B------:R-:W-:Y:S01]  /*0f60*/  IMAD.HI.U32 R12, R10, R37, RZ ;  /* 0x000000250a0c7227 */ /* 0x000fe200078e00ff */
[C---:B------:R-:W-:Y:S02]  /*0f70*/  ISETP.GT.U32.AND P4, PT, R8.reuse, R13, PT ;  /* 0x0000000d0800720c */ /* 0x040fe40003f84070 */
[C---:B------:R-:W-:Y:S01]  /*0f80*/  ISETP.GT.U32.AND P2, PT, R8.reuse, R25, PT ;  /* 0x000000190800720c */ /* 0x040fe20003f44070 */
[----:B------:R-:W-:Y:S01]  /*0f90*/  @!P3 IMAD.IADD R45, R45, 0x1, -R8 ;  /* 0x000000012d2db824 */ /* 0x000fe200078e0a08 */
[----:B------:R-:W-:Y:S01]  /*0fa0*/  ISETP.GT.U32.AND P3, PT, R8, R27, PT ;  /* 0x0000001b0800720c */ /* 0x000fe20003f64070 */
[----:B------:R-:W-:-:S02]  /*0fb0*/  IMAD.MOV R12, RZ, RZ, -R12 ;  /* 0x000000ffff0c7224 */ /* 0x000fc400078e0a0c */
[----:B------:R-:W-:-:S04]  /*0fc0*/  IMAD.HI.U32 R9, R10, R39, RZ ;  /* 0x000000270a097227 */ /* 0x000fc800078e00ff */
[----:B------:R-:W-:Y:S02]  /*0fd0*/  IMAD.U32 R16, RZ, RZ, UR4 ;  /* 0x00000004ff107e24 */ /* 0x000fe4000f8e00ff */
[----:B------:R-:W-:Y:S02]  /*0fe0*/  IMAD R37, R8, R12, R37 ;  /* 0x0000000c08257224 */ /* 0x000fe400078e0225 */
[----:B------:R-:W-:Y:S01]  /*0ff0*/  IMAD.MOV R12, RZ, RZ, -R9 ;  /* 0x000000ffff0c7224 */ /* 0x000fe200078e0a09 */
[----:B------:R-:W-:Y:S01]  /*1000*/  IABS R43, R16 ;  /* 0x00000010002b7213 */ /* 0x000fe20000000000 */
[----:B------:R-:W-:Y:S01]  /*1010*/  @!P1 IMAD.IADD R18, R18, 0x1, -R7 ;  /* 0x0000000112129824 */ /* 0x000fe200078e0a07 */
[C---:B------:R-:W-:Y:S01]  /*1020*/  ISETP.GT.U32.AND P1, PT, R8.reuse, R21, PT ;  /* 0x000000150800720c */ /* 0x040fe20003f24070 */
[C---:B------:R-:W-:Y:S01]  /*1030*/  IMAD R39, R8.reuse, R12, R39 ;  /* 0x0000000c08277224 */ /* 0x040fe200078e0227 */
[----:B------:R-:W-:Y:S01]  /*1040*/  SHF.R.S32.HI R12, RZ, 0x2, R0 ;  /* 0x00000002ff0c7819 */ /* 0x000fe20000011400 */
[--C-:B------:R-:W-:Y:S01]  /*1050*/  @!P5 IMAD.IADD R15, R15, 0x1, -R8.reuse ;  /* 0x000000010f0fd824 */ /* 0x100fe200078e0a08 */
[C---:B------:R-:W-:Y:S01]  /*1060*/  ISETP.GT.U32.AND P5, PT, R8.reuse, R31, PT ;  /* 0x0000001f0800720c */ /* 0x040fe20003fa4070 */
[----:B------:R-:W-:Y:S01]  /*1070*/  @!P6 IMAD.IADD R17, R17, 0x1, -R8 ;  /* 0x000000011111e824 */ /* 0x000fe200078e0a08 */
[----:B------:R-:W-:Y:S01]  /*1080*/  ISETP.GT.U32.AND P6, PT, R8, R33, PT ;  /* 0x000000210800720c */ /* 0x000fe20003fc4070 */
[----:B------:R-:W-:Y:S01]  /*1090*/  IMAD.HI.U32 R9, R10, R41, RZ ;  /* 0x000000290a097227 */ /* 0x000fe200078e00ff */
[----:B------:R-:W-:-:S03]  /*10a0*/  SGXT R12, R12, 0x1 ;  /* 0x000000010c0c781a */ /* 0x000fc60000000200 */
[----:B------:R-:W-:-:S04]  /*10b0*/  IMAD.HI.U32 R10, R10, R43, RZ ;  /* 0x0000002b0a0a7227 */ /* 0x000fc800078e00ff */
[--C-:B------:R-:W-:Y:S01]  /*10c0*/  @!P4 IMAD.IADD R13, R13, 0x1, -R8.reuse ;  /* 0x000000010d0dc824 */ /* 0x100fe200078e0a08 */
[C---:B------:R-:W-:Y:S01]  /*10d0*/  ISETP.GT.U32.AND P4, PT, R8.reuse, R29, PT ;  /* 0x0000001d0800720c */ /* 0x040fe20003f84070 */
[--C-:B------:R-:W-:Y:S01]  /*10e0*/  @!P2 IMAD.IADD R25, R25, 0x1, -R8.reuse ;  /* 0x000000011919a824 */ /* 0x100fe200078e0a08 */
[C---:B------:R-:W-:Y:S01]  /*10f0*/  ISETP.GT.U32.AND P2, PT, R8.reuse, R37, PT ;  /* 0x000000250800720c */ /* 0x040fe20003f44070 */
[----:B------:R-:W-:Y:S01]  /*1100*/  @!P3 IMAD.IADD R27, R27, 0x1, -R8 ;  /* 0x000000011b1bb824 */ /* 0x000fe200078e0a08 */
[C---:B------:R-:W-:Y:S01]  /*1110*/  ISETP.GT.U32.AND P3, PT, R8.reuse, R39, PT ;  /* 0x000000270800720c */ /* 0x040fe20003f64070 */
[----:B------:R-:W-:Y:S02]  /*1120*/  IMAD.MOV R10, RZ, RZ, -R10 ;  /* 0x000000ffff0a7224 */ /* 0x000fe400078e0a0a */
[----:B------:R-:W-:Y:S02]  /*1130*/  IMAD.MOV R9, RZ, RZ, -R9 ;  /* 0x000000ffff097224 */ /* 0x000fe400078e0a09 */
[C---:B------:R-:W-:Y:S01]  /*1140*/  IMAD R43, R8.reuse, R10, R43 ;  /* 0x0000000a082b7224 */ /* 0x040fe200078e022b */
[----:B------:R-:W-:Y:S01]  /*1150*/  SHF.R.S32.HI R10, RZ, 0x1f, R19 ;  /* 0x0000001fff0a7819 */ /* 0x000fe20000011413 */
[----:B------:R-:W-:-:S02]  /*1160*/  IMAD R41, R8, R9, R41 ;  /* 0x0000000908297224 */ /* 0x000fc400078e0229 */
[--C-:B------:R-:W-:Y:S01]  /*1170*/  @!P1 IMAD.IADD R21, R21, 0x1, -R8.reuse ;  /* 0x0000000115159824 */ /* 0x100fe200078e0a08 */
[C---:B------:R-:W-:Y:S01]  /*1180*/  ISETP.GT.U32.AND P1, PT, R8.reuse, R35, PT ;  /* 0x000000230800720c */ /* 0x040fe20003f24070 */
        /* <DEDUP_REMOVED lines=11> */
[----:B------:R-:W-:Y:S01]  /*1240*/  ISETP.GE.AND P0, PT, R3, RZ, PT ;  /* 0x000000ff0300720c */ /* 0x000fe20003f06270 */
[--C-:B------:R-:W-:Y:S01]  /*1250*/  @!P1 IMAD.IADD R35, R35, 0x1, -R8.reuse ;  /* 0x0000000123239824 */ /* 0x100fe200078e0a08 */
[C---:B------:R-:W-:Y:S01]  /*1260*/  ISETP.GT.U32.AND P1, PT, R8.reuse, R29, PT ;  /* 0x0000001d0800720c */ /* 0x040fe20003f24070 */
[--C-:B------:R-:W-:Y:S01]  /*1270*/  @!P5 IMAD.IADD R43, R43, 0x1, -R8.reuse ;  /* 0x000000012b2bd824 */ /* 0x100fe200078e0a08 */
[----:B------:R-:W-:Y:S01]  /*1280*/  ISETP.GT.U32.AND P5, PT, R8, R37, PT ;  /* 0x000000250800720c */ /* 0x000fe20003fa4070 */
[--C-:B------:R-:W-:Y:S01]  /*1290*/  @!P6 IMAD.IADD R27, R27, 0x1, -R8.reuse ;  /* 0x000000011b1be824 */ /* 0x100fe200078e0a08 */
[----:B------:R-:W-:Y:S01]  /*12a0*/  LEA.HI R19, R10, R19, RZ, 0x5 ;  /* 0x000000130a137211 */ /* 0x000fe200078f28ff */
[--C-:B------:R-:W-:Y:S01]  /*12b0*/  @!P4 IMAD.IADD R41, R41, 0x1, -R8.reuse ;  /* 0x000000012929c824 */ /* 0x100fe200078e0a08 */
[C---:B------:R-:W-:Y:S01]  /*12c0*/  ISETP.GT.U32.AND P4, PT, R8.reuse, R35, PT ;  /* 0x000000230800720c */ /* 0x040fe20003f84070 */
[--C-:B------:R-:W-:Y:S01]  /*12d0*/  @!P2 IMAD.IADD R31, R31, 0x1, -R8.reuse ;  /* 0x000000011f1fa824 */ /* 0x100fe200078e0a08 */
[----:B------:R-:W-:Y:S01]  /*12e0*/  ISETP.GT.U32.AND P2, PT, R8, R43, PT ;  /* 0x0000002b0800720c */ /* 0x000fe20003f44070 */
[----:B------:R-:W-:Y:S01]  /*12f0*/  @!P3 IMAD.IADD R33, R33, 0x1, -R8 ;  /* 0x000000012121b824 */ /* 0x000fe200078e0a08 */
[----:B------:R-:W-:Y:S01]  /*1300*/  ISETP.NE.AND P3, PT, R22, RZ, PT ;  /* 0x000000ff1600720c */ /* 0x000fe20003f65270 */
[----:B------:R-:W-:Y:S01]  /*1310*/  @!P0 IMAD.MOV R18, RZ, RZ, -R18 ;  /* 0x000000ffff128224 */ /* 0x000fe200078e0a12 */
[----:B------:R-:W-:Y:S01]  /*1320*/  ISETP.LE.AND P0, PT, RZ, UR7, PT ;  /* 0x00000007ff007c0c */ /* 0x000fe2000bf03270 */
[--C-:B------:R-:W-:Y:S01]  /*1330*/  @!P1 IMAD.IADD R29, R29, 0x1, -R8.reuse ;  /* 0x000000011d1d9824 */ /* 0x100fe200078e0a08 */
[----:B------:R-:W-:Y:S01]  /*1340*/  ISETP.GT.U32.AND P6, PT, R8, R41, PT ;  /* 0x000000290800720c */ /* 0x000fe20003fc4070 */
[--C-:B------:R-:W-:Y:S01]  /*1350*/  @!P5 IMAD.IADD R37, R37, 0x1, -R8.reuse ;  /* 0x000000012525d824 */ /* 0x100fe200078e0a08 */
[----:B------:R-:W-:Y:S01]  /*1360*/  ISETP.LE.AND P5, PT, RZ, UR6, PT ;  /* 0x00000006ff007c0c */ /* 0x000fe2000bfa3270 */
[----:B------:R-:W-:Y:S01]  /*1370*/  IMAD.SHL.U32 R7, R0, 0x20, RZ ;  /* 0x0000002000077824 */ /* 0x000fe200078e00ff */
[----:B------:R-:W-:Y:S01]  /*1380*/  ISETP.GT.U32.AND P1, PT, R8, R39, PT ;  /* 0x000000270800720c */ /* 0x000fe20003f24070 */
[--C-:B------:R-:W-:Y:S01]  /*1390*/  @!P4 IMAD.IADD R35, R35, 0x1, -R8.reuse ;  /* 0x000000012323c824 */ /* 0x100fe200078e0a08 */
[----:B------:R-:W-:Y:S01]  /*13a0*/  ISETP.LE.AND P4, PT, RZ, UR5, PT ;  /* 0x00000005ff007c0c */ /* 0x000fe2000bf83270 */
[--C-:B------:R-:W-:Y:S01]  /*13b0*/  @!P2 IMAD.IADD R43, R43, 0x1, -R8.reuse ;  /* 0x000000012b2ba824 */ /* 0x100fe200078e0a08 */
[----:B------:R-:W-:Y:S01]  /*13c0*/  ISETP.LE.AND P2, PT, RZ, UR14, PT ;  /* 0x0000000eff007c0c */ /* 0x000fe2000bf43270 */
[----:B------:R-:W-:Y:S01]  /*13d0*/  ULDC UR5, c[0x0][0x234] ;  /* 0x00008d0000057ab9 */ /* 0x000fe20000000800 */
[----:B------:R-:W-:Y:S01]  /*13e0*/  @!P3 LOP3.LUT R18, RZ, R22, RZ, 0x33, !PT ;  /* 0x00000016ff12b212 */ /* 0x000fe200078e33ff */
[----:B------:R-:W-:Y:S01]  /*13f0*/  @!P0 IMAD.MOV R15, RZ, RZ, -R15 ;  /* 0x000000ffff0f8224 */ /* 0x000fe200078e0a0f */
[----:B------:R-:W-:Y:S01]  /*1400*/  ISETP.LE.AND P3, PT, RZ, UR15, PT ;  /* 0x0000000fff007c0c */ /* 0x000fe2000bf63270 */
[--C-:B------:R-:W-:Y:S01]  /*1410*/  @!P6 IMAD.IADD R41, R41, 0x1, -R8.reuse ;  /* 0x000000012929e824 */ /* 0x100fe200078e0a08 */
[----:B------:R-:W-:Y:S01]  /*1420*/  ISETP.LE.AND P0, PT, RZ, UR18, PT ;  /* 0x00000012ff007c0c */ /* 0x000fe2000bf03270 */
[----:B------:R-:W-:Y:S01]  /*1430*/  @!P5 IMAD.MOV R13, RZ, RZ, -R13 ;  /* 0x000000ffff0dd224 */ /* 0x000fe200078e0a0d */
[----:B------:R-:W-:Y:S01]  /*1440*/  ISETP.LE.AND P5, PT, RZ, UR17, PT ;  /* 0x00000011ff007c0c */ /* 0x000fe2000bfa3270 */
[----:B------:R-:W-:Y:S01]  /*1450*/  @!P1 IMAD.IADD R39, R39, 0x1, -R8 ;  /* 0x0000000127279824 */ /* 0x000fe200078e0a08 */
[----:B------:R-:W-:Y:S01]  /*1460*/  ISETP.LE.AND P6, PT, RZ, UR25, PT ;  /* 0x00000019ff007c0c */ /* 0x000fe2000bfc3270 */
[----:B------:R-:W-:Y:S01]  /*1470*/  @!P4 IMAD.MOV R11, RZ, RZ, -R11 ;  /* 0x000000ffff0bc224 */ /* 0x000fe200078e0a0b */
[----:B------:R-:W-:Y:S01]  /*1480*/  ISETP.LE.AND P4, PT, RZ, UR16, PT ;  /* 0x00000010ff007c0c */ /* 0x000fe2000bf83270 */
[----:B------:R-:W-:Y:S01]  /*1490*/  @!P2 IMAD.MOV R17, RZ, RZ, -R17 ;  /* 0x000000ffff11a224 */ /* 0x000fe200078e0a11 */
[----:B------:R-:W-:Y:S01]  /*14a0*/  ISETP.LE.AND P2, PT, RZ, UR19, PT ;  /* 0x00000013ff007c0c */ /* 0x000fe2000bf43270 */
[----:B------:R-:W-:Y:S01]  /*14b0*/  ULDC.64 UR14, c[0x0][0x218] ;  /* 0x00008600000e7ab9 */ /* 0x000fe20000000a00 */
[----:B------:R-:W-:Y:S01]  /*14c0*/  ISETP.NE.AND P1, PT, R23, RZ, PT ;  /* 0x000000ff1700720c */ /* 0x000fe20003f25270 */
[----:B------:R-:W-:Y:S01]  /*14d0*/  @!P3 IMAD.MOV R21, RZ, RZ, -R21 ;  /* 0x000000ffff15b224 */ /* 0x000fe200078e0a15 */
[----:B------:R-:W-:Y:S01]  /*14e0*/  ISETP.LE.AND P3, PT, RZ, UR20, PT ;  /* 0x00000014ff007c0c */ /* 0x000fe2000bf63270 */
[----:B------:R-:W-:Y:S01]  /*14f0*/  @!P0 IMAD.MOV R29, RZ, RZ, -R29 ;  /* 0x000000ffff1d8224 */ /* 0x000fe200078e0a1d */
[----:B------:R-:W-:Y:S01]  /*1500*/  ISETP.LE.AND P0, PT, RZ, UR23, PT ;  /* 0x00000017ff007c0c */ /* 0x000fe2000bf03270 */
[----:B------:R-:W-:Y:S01]  /*1510*/  @!P5 IMAD.MOV R27, RZ, RZ, -R27 ;  /* 0x000000ffff1bd224 */ /* 0x000fe200078e0a1b */
[----:B------:R-:W-:Y:S01]  /*1520*/  ISETP.LE.AND P5, PT, RZ, UR22, PT ;  /* 0x00000016ff007c0c */ /* 0x000fe2000bfa3270 */
[----:B------:R-:W-:Y:S01]  /*1530*/  @!P6 IMAD.MOV R45, RZ, RZ, -R45 ;  /* 0x000000ffff2de224 */ /* 0x000fe200078e0a2d */
[----:B------:R-:W-:Y:S01]  /*1540*/  LOP3.LUT R8, RZ, R23, RZ, 0x33, !PT ;  /* 0x00000017ff087212 */ /* 0x000fe200078e33ff */
[----:B------:R-:W-:Y:S01]  /*1550*/  @!P4 IMAD.MOV R25, RZ, RZ, -R25 ;  /* 0x000000ffff19c224 */ /* 0x000fe200078e0a19 */
[----:B------:R-:W-:Y:S01]  /*1560*/  ISETP.LE.AND P4, PT, RZ, UR21, PT ;  /* 0x00000015ff007c0c */ /* 0x000fe2000bf83270 */
[----:B------:R-:W-:Y:S01]  /*1570*/  @!P2 IMAD.MOV R31, RZ, RZ, -R31 ;  /* 0x000000ffff1fa224 */ /* 0x000fe200078e0a1f */
[----:B------:R-:W-:Y:S01]  /*1580*/  ISETP.LE.AND P2, PT, RZ, UR24, PT ;  /* 0x00000018ff007c0c */ /* 0x000fe2000bf43270 */
[----:B------:R-:W-:Y:S01]  /*1590*/  IMAD R18, R18, UR5, RZ ;  /* 0x0000000512127c24 */ /* 0x000fe2000f8e02ff */
[C---:B------:R-:W-:Y:S01]  /*15a0*/  SEL R13, R8.reuse, R13, !P1 ;  /* 0x0000000d080d7207 */ /* 0x040fe20004800000 */
[----:B------:R-:W-:Y:S01]  /*15b0*/  @!P3 IMAD.MOV R33, RZ, RZ, -R33 ;  /* 0x000000ffff21b224 */ /* 0x000fe200078e0a21 */
[----:B------:R-:W-:Y:S01]  /*15c0*/  ISETP.LE.AND P3, PT, RZ, UR4, PT ;  /* 0x00000004ff007c0c */ /* 0x000fe2000bf63270 */
[----:B------:R-:W-:Y:S01]  /*15d0*/  ULDC UR4, c[0x0][0x240] ;  /* 0x0000900000047ab9 */ /* 0x000fe20000000800 */
[C---:B------:R-:W-:Y:S01]  /*15e0*/  SEL R15, R8.reuse, R15, !P1 ;  /* 0x0000000f080f7207 */ /* 0x040fe20004800000 */
[----:B------:R-:W-:Y:S01]  /*15f0*/  IMAD R13, R13, UR4, RZ ;  /* 0x000000040d0d7c24 */ /* 0x000fe2000f8e02ff */
[C---:B------:R-:W-:Y:S01]  /*1600*/  SEL R31, R8.reuse, R31, !P1 ;  /* 0x0000001f081f7207 */ /* 0x040fe20004800000 */
[----:B------:R-:W-:Y:S01]  /*1610*/  @!P5 IMAD.MOV R37, RZ, RZ, -R37 ;  /* 0x000000ffff25d224 */ /* 0x000fe200078e0a25 */
[C---:B------:R-:W-:Y:S01]  /*1620*/  SEL R33, R8.reuse, R33, !P1 ;  /* 0x0000002108217207 */ /* 0x040fe20004800000 */
[----:B------:R-:W-:Y:S01]  /*1630*/  @!P4 IMAD.MOV R35, RZ, RZ, -R35 ;  /* 0x000000ffff23c224 */ /* 0x000fe200078e0a23 */
[----:B------:R-:W-:Y:S01]  /*1640*/  SHF.R.S32.HI R115, RZ, 0x1f, R13 ;  /* 0x0000001fff737819 */ /* 0x000fe2000001140d */
[----:B------:R-:W-:Y:S01]  /*1650*/  @!P0 IMAD.MOV R39, RZ, RZ, -R39 ;  /* 0x000000ffff278224 */ /* 0x000fe200078e0a27 */
[C---:B------:R-:W-:Y:S01]  /*1660*/  SEL R11, R8.reuse, R11, !P1 ;  /* 0x0000000b080b7207 */ /* 0x040fe20004800000 */
[----:B------:R-:W-:Y:S01]  /*1670*/  @!P2 IMAD.MOV R41, RZ, RZ, -R41 ;  /* 0x000000ffff29a224 */ /* 0x000fe200078e0a29 */
[----:B------:R-:W-:Y:S01]  /*1680*/  IADD3 R87, P2, R13, UR14, RZ ;  /* 0x0000000e0d577c10 */ /* 0x000fe2000ff5e0ff */
[----:B------:R-:W-:Y:S01]  /*1690*/  @!P3 IMAD.MOV R43, RZ, RZ, -R43 ;  /* 0x000000ffff2bb224 */ /* 0x000fe200078e0a2b */
[----:B------:R-:W0:Y:S01]  /*16a0*/  LDC R13, c[0x0][0x238] ;  /* 0x00008e00ff0d7b82 */ /* 0x000e220000000800 */
[----:B------:R-:W-:Y:S01]  /*16b0*/  IMAD R15, R15, UR4, RZ ;  /* 0x000000040f0f7c24 */ /* 0x000fe2000f8e02ff */
[C---:B------:R-:W-:Y:S01]  /*16c0*/  SEL R17, R8.reuse, R17, !P1 ;  /* 0x0000001108117207 */ /* 0x040fe20004800000 */
        /* <DEDUP_REMOVED lines=8> */
[----:B------:R-:W-:Y:S01]  /*1750*/  ULDC.64 UR6, c[0x0][0x210] ;  /* 0x0000840000067ab9 */ /* 0x000fe20000000a00 */
        /* <DEDUP_REMOVED lines=10> */
[----:B------:R-:W-:Y:S01]  /*1800*/  SEL R8, R8, R45, !P1 ;  /* 0x0000002d08087207 */ /* 0x000fe20004800000 */
[----:B------:R-:W-:Y:S01]  /*1810*/  IMAD R37, R37, UR4, RZ ;  /* 0x0000000425257c24 */ /* 0x000fe2000f8e02ff */
[----:B------:R-:W-:Y:S01]  /*1820*/  SHF.R.S32.HI R119, RZ, 0x1f, R15 ;  /* 0x0000001fff777819 */ /* 0x000fe2000001140f */
[----:B------:R-:W-:Y:S01]  /*1830*/  IMAD R39, R39, UR4, RZ ;  /* 0x0000000427277c24 */ /* 0x000fe2000f8e02ff */
[----:B------:R-:W-:Y:S01]  /*1840*/  IADD3 R89, P1, R15, UR14, RZ ;  /* 0x0000000e0f597c10 */ /* 0x000fe2000ff3e0ff */
[----:B------:R-:W-:Y:S01]  /*1850*/  IMAD R8, R8, UR4, RZ ;  /* 0x0000000408087c24 */ /* 0x000fe2000f8e02ff */
[----:B------:R-:W-:Y:S01]  /*1860*/  IADD3.X R115, R115, UR15, RZ, P2, !PT ;  /* 0x0000000f73737c10 */ /* 0x000fe200097fe4ff */
[----:B------:R-:W-:Y:S01]  /*1870*/  IMAD R41, R41, UR4, RZ ;  /* 0x0000000429297c24 */ /* 0x000fe2000f8e02ff */
[----:B------:R-:W-:Y:S01]  /*1880*/  SHF.R.S32.HI R69, RZ, 0x1f, R31 ;  /* 0x0000001fff457819 */ /* 0x000fe2000001141f */
[----:B------:R-:W-:Y:S01]  /*1890*/  IMAD R43, R43, UR4, RZ ;  /* 0x000000042b2b7c24 */ /* 0x000fe2000f8e02ff */
[----:B------:R-:W-:Y:S01]  /*18a0*/  IADD3 R117, P2, R31, UR14, RZ ;  /* 0x0000000e1f757c10 */ /* 0x000fe2000ff5e0ff */
[----:B------:R-:W-:Y:S01]  /*18b0*/  ULDC UR5, c[0x0][0x23c] ;  /* 0x00008f0000057ab9 */ /* 0x000fe20000000800 */
[----:B------:R-:W-:Y:S01]  /*18c0*/  IADD3.X R119, R119, UR15, RZ, P1, !PT ;  /* 0x0000000f77777c10 */ /* 0x000fe20008ffe4ff */
[----:B------:R-:W-:Y:S01]  /*18d0*/  UIADD3 UR4, UR8, 0x2000, URZ ;  /* 0x0000200008047890 */ /* 0x000fe2000fffe03f */
[----:B------:R-:W-:Y:S01]  /*18e0*/  SHF.R.S32.HI R65, RZ, 0x1f, R33 ;  /* 0x0000001fff417819 */ /* 0x000fe20000011421 */
[-C--:B0-----:R-:W-:Y:S01]  /*18f0*/  IMAD R16, R5, R13.reuse, RZ ;  /* 0x0000000d05107224 */ /* 0x081fe200078e02ff */
[----:B------:R-:W-:Y:S01]  /*1900*/  IADD3 R121, P1, R33, UR14, RZ ;  /* 0x0000000e21797c10 */ /* 0x000fe2000ff3e0ff */
[----:B------:R-:W-:Y:S01]  /*1910*/  USHF.R.U32.HI UR4, URZ, 0x4, UR4 ;  /* 0x000000043f047899 */ /* 0x000fe20008011604 */
[----:B------:R-:W-:Y:S01]  /*1920*/  SHF.R.S32.HI R85, RZ, 0x1f, R21 ;  /* 0x0000001fff557819 */ /* 0x000fe20000011415 */
[-C--:B------:R-:W-:Y:S01]  /*1930*/  IMAD R15, R4, R13.reuse, RZ ;  /* 0x0000000d040f7224 */ /* 0x080fe200078e02ff */
[----:B------:R-:W-:Y:S01]  /*1940*/  IADD3 R93, P4, R21, UR14, RZ ;  /* 0x0000000e155d7c10 */ /* 0x000fe2000ff9e0ff */
[----:B------:R-:W-:Y:S01]  /*1950*/  IMAD R14, R2, R13, RZ ;  /* 0x0000000d020e7224 */ /* 0x000fe200078e02ff */
[----:B------:R-:W-:-:S02]  /*1960*/  IADD3.X R69, R69, UR15, RZ, P2, !PT ;  /* 0x0000000f45457c10 */ /* 0x000fc400097fe4ff */
[----:B------:R-:W-:Y:S02]  /*1970*/  CS2R R30, SRZ ;  /* 0x00000000001e7805 */ /* 0x000fe4000001ff00 */
[----:B------:R-:W-:Y:S02]  /*1980*/  SHF.R.S32.HI R111, RZ, 0x1f, R11 ;  /* 0x0000001fff6f7819 */ /* 0x000fe4000001140b */
[----:B------:R-:W-:Y:S02]  /*1990*/  CS2R R32, SRZ ;  /* 0x0000000000207805 */ /* 0x000fe4000001ff00 */
[----:B------:R-:W-:Y:S02]  /*19a0*/  SHF.R.S32.HI R21, RZ, 0x1f, R8 ;  /* 0x0000001fff157819 */ /* 0x000fe40000011408 */
[----:B------:R-:W-:Y:S02]  /*19b0*/  CS2R R44, SRZ ;  /* 0x00000000002c7805 */ /* 0x000fe4000001ff00 */
[----:B------:R-:W-:Y:S01]  /*19c0*/  IADD3 R67, P2, R8, UR14, RZ ;  /* 0x0000000e08437c10 */ /* 0x000fe2000ff5e0ff */
[----:B------:R-:W-:Y:S01]  /*19d0*/  USGXT.U32 UR4, UR4, 0xe ;  /* 0x0000000e0404789a */ /* 0x000fe20008000000 */
[----:B------:R-:W-:-:S02]  /*19e0*/  LOP3.LUT R9, R7, 0x760, RZ, 0xc0, !PT ;  /* 0x0000076007097812 */ /* 0x000fc400078ec0ff */
[----:B------:R-:W-:Y:S02]  /*19f0*/  IADD3 R11, P3, R11, UR14, RZ ;  /* 0x0000000e0b0b7c10 */ /* 0x000fe4000ff7e0ff */
[----:B------:R-:W-:Y:S02]  /*1a00*/  SHF.R.S32.HI R8, RZ, 0x7, R0 ;  /* 0x00000007ff087819 */ /* 0x000fe40000011400 */
[----:B------:R-:W-:Y:S02]  /*1a10*/  IADD3.X R65, R65, UR15, RZ, P1, !PT ;  /* 0x0000000f41417c10 */ /* 0x000fe40008ffe4ff */
[----:B------:R-:W-:Y:S02]  /*1a20*/  IADD3 R22, P1, R18, UR6, RZ ;  /* 0x0000000612167c10 */ /* 0x000fe4000ff3e0ff */
[----:B------:R-:W-:Y:S02]  /*1a30*/  LOP3.LUT R9, R9, 0x90, R12, 0xf8, !PT ;  /* 0x0000009009097812 */ /* 0x000fe400078ef80c */
[----:B------:R-:W-:-:S02]  /*1a40*/  IADD3.X R111, R111, UR15, RZ, P3, !PT ;  /* 0x0000000f6f6f7c10 */ /* 0x000fc40009ffe4ff */
[----:B------:R-:W-:Y:S02]  /*1a50*/  SGXT R8, R8, 0x1 ;  /* 0x000000010808781a */ /* 0x000fe40000000200 */
[----:B------:R-:W-:Y:S02]  /*1a60*/  SHF.R.S32.HI R123, RZ, 0x1f, R17 ;  /* 0x0000001fff7b7819 */ /* 0x000fe40000011411 */
[----:B------:R-:W-:Y:S01]  /*1a70*/  IADD3 R91, P0, R17, UR14, RZ ;  /* 0x0000000e115b7c10 */ /* 0x000fe2000ff1e0ff */
[----:B------:R-:W-:Y:S01]  /*1a80*/  IMAD.SHL.U32 R17, R13, 0x20, RZ ;  /* 0x000000200d117824 */ /* 0x000fe200078e00ff */
[----:B------:R-:W-:Y:S01]  /*1a90*/  SHF.R.S32.HI R81, RZ, 0x1f, R25 ;  /* 0x0000001fff517819 */ /* 0x000fe20000011419 */
[----:B------:R-:W-:Y:S01]  /*1aa0*/  IMAD R13, R6, R13, RZ ;  /* 0x0000000d060d7224 */ /* 0x000fe200078e02ff */
[----:B------:R-:W-:Y:S02]  /*1ab0*/  IADD3 R95, P6, R25, UR14, RZ ;  /* 0x0000000e195f7c10 */ /* 0x000fe4000ffde0ff */
[----:B------:R-:W-:-:S02]  /*1ac0*/  CS2R R24, SRZ ;  /* 0x0000000000187805 */ /* 0x000fc4000001ff00 */
[----:B------:R-:W-:Y:S02]  /*1ad0*/  SHF.R.S32.HI R77, RZ, 0x1f, R27 ;  /* 0x0000001fff4d7819 */ /* 0x000fe4000001141b */
[----:B------:R-:W-:Y:S02]  /*1ae0*/  IADD3 R109, P5, R27, UR14, RZ ;  /* 0x0000000e1b6d7c10 */ /* 0x000fe4000ffbe0ff */
[----:B------:R-:W-:Y:S02]  /*1af0*/  CS2R R26, SRZ ;  /* 0x00000000001a7805 */ /* 0x000fe4000001ff00 */
[----:B------:R-:W-:Y:S02]  /*1b00*/  SHF.R.S32.HI R73, RZ, 0x1f, R29 ;  /* 0x0000001fff497819 */ /* 0x000fe4000001141d */
[----:B------:R-:W-:Y:S02]  /*1b10*/  IADD3 R113, P3, R29, UR14, RZ ;  /* 0x0000000e1d717c10 */ /* 0x000fe4000ff7e0ff */
[----:B------:R-:W-:-:S02]  /*1b20*/  CS2R R28, SRZ ;  /* 0x00000000001c7805 */ /* 0x000fc4000001ff00 */
[----:B------:R-:W-:Y:S01]  /*1b30*/  LEA.HI.X.SX32 R20, R18, UR7, 0x1, P1 ;  /* 0x0000000712147c11 */ /* 0x000fe200088f0eff */
[----:B------:R-:W-:Y:S01]  /*1b40*/  IMAD R18, R60, UR5, RZ ;  /* 0x000000053c127c24 */ /* 0x000fe2000f8e02ff */
[----:B------:R-:W-:Y:S02]  /*1b50*/  LOP3.LUT R97, R8, 0x90, RZ, 0xc0, !PT ;  /* 0x0000009008617812 */ /* 0x000fe400078ec0ff */
[----:B------:R-:W-:Y:S02]  /*1b60*/  LOP3.LUT R12, R9, R2, RZ, 0xfc, !PT ;  /* 0x00000002090c7212 */ /* 0x000fe400078efcff */
[----:B------:R-:W-:Y:S02]  /*1b70*/  IADD3.X R123, R123, UR15, RZ, P0, !PT ;  /* 0x0000000f7b7b7c10 */ /* 0x000fe400087fe4ff */
[----:B------:R-:W-:Y:S02]  /*1b80*/  IADD3.X R85, R85, UR15, RZ, P4, !PT ;  /* 0x0000000f55557c10 */ /* 0x000fe4000a7fe4ff */
[----:B------:R-:W-:-:S02]  /*1b90*/  IADD3.X R81, R81, UR15, RZ, P6, !PT ;  /* 0x0000000f51517c10 */ /* 0x000fc4000b7fe4ff */
[----:B------:R-:W-:Y:S02]  /*1ba0*/  IADD3.X R77, R77, UR15, RZ, P5, !PT ;  /* 0x0000000f4d4d7c10 */ /* 0x000fe4000affe4ff */
[----:B------:R-:W-:Y:S02]  /*1bb0*/  IADD3.X R73, R73, UR15, RZ, P3, !PT ;  /* 0x0000000f49497c10 */ /* 0x000fe40009ffe4ff */
[----:B------:R-:W-:Y:S02]  /*1bc0*/  SHF.R.S32.HI R63, RZ, 0x1f, R35 ;  /* 0x0000001fff3f7819 */ /* 0x000fe40000011423 */
[----:B------:R-:W-:Y:S02]  /*1bd0*/  IADD3 R125, P0, R35, UR14, RZ ;  /* 0x0000000e237d7c10 */ /* 0x000fe4000ff1e0ff */
[----:B------:R-:W-:Y:S02]  /*1be0*/  CS2R R34, SRZ ;  /* 0x0000000000227805 */ /* 0x000fe4000001ff00 */
[----:B------:R-:W-:-:S02]  /*1bf0*/  SHF.R.S32.HI R61, RZ, 0x1f, R37 ;  /* 0x0000001fff3d7819 */ /* 0x000fc40000011425 */
[----:B------:R-:W-:Y:S02]  /*1c00*/  IADD3 R83, P4, R37, UR14, RZ ;  /* 0x0000000e25537c10 */ /* 0x000fe4000ff9e0ff */
[----:B------:R-:W-:Y:S02]  /*1c10*/  CS2R R36, SRZ ;  /* 0x0000000000247805 */ /* 0x000fe4000001ff00 */
[----:B------:R-:W-:Y:S02]  /*1c20*/  SHF.R.S32.HI R59, RZ, 0x1f, R39 ;  /* 0x0000001fff3b7819 */ /* 0x000fe40000011427 */
[----:B------:R-:W-:Y:S02]  /*1c30*/  IADD3 R79, P6, R39, UR14, RZ ;  /* 0x0000000e274f7c10 */ /* 0x000fe4000ffde0ff */
[----:B------:R-:W-:Y:S02]  /*1c40*/  CS2R R38, SRZ ;  /* 0x0000000000267805 */ /* 0x000fe4000001ff00 */
[----:B------:R-:W-:-:S02]  /*1c50*/  SHF.R.S32.HI R57, RZ, 0x1f, R41 ;  /* 0x0000001fff397819 */ /* 0x000fc40000011429 */
[----:B------:R-:W-:Y:S02]  /*1c60*/  IADD3 R75, P5, R41, UR14, RZ ;  /* 0x0000000e294b7c10 */ /* 0x000fe4000ffbe0ff */
[----:B------:R-:W-:Y:S02]  /*1c70*/  CS2R R40, SRZ ;  /* 0x0000000000287805 */ /* 0x000fe4000001ff00 */
[----:B------:R-:W-:Y:S02]  /*1c80*/  SHF.R.S32.HI R23, RZ, 0x1f, R43 ;  /* 0x0000001fff177819 */ /* 0x000fe4000001142b */
[----:B------:R-:W-:Y:S01]  /*1c90*/  IADD3 R71, P3, R43, UR14, RZ ;  /* 0x0000000e2b477c10 */ /* 0x000fe2000ff7e0ff */
[----:B------:R-:W-:Y:S01]  /*1ca0*/  USHF.L.U32 UR14, UR5, 0x5, URZ ;  /* 0x00000005050e7899 */ /* 0x000fe2000800063f */
[----:B------:R-:W-:Y:S02]  /*1cb0*/  CS2R R42, SRZ ;  /* 0x00000000002a7805 */ /* 0x000fe4000001ff00 */
[----:B------:R-:W-:-:S02]  /*1cc0*/  SHF.R.S32.HI R19, RZ, 0x5, R19 ;  /* 0x00000005ff137819 */ /* 0x000fc40000011413 */
[----:B------:R-:W-:Y:S02]  /*1cd0*/  SHF.R.S32.HI R10, RZ, 0x1f, R18 ;  /* 0x0000001fff0a7819 */ /* 0x000fe40000011412 */
[----:B------:R-:W-:Y:S02]  /*1ce0*/  LOP3.LUT R9, R97, 0x17f, R0, 0x78, !PT ;  /* 0x0000017f61097812 */ /* 0x000fe400078e7800 */
[----:B------:R-:W-:Y:S02]  /*1cf0*/  LOP3.LUT R8, R12, 0x10, RZ, 0x3c, !PT ;  /* 0x000000100c087812 */ /* 0x000fe400078e3cff */
[----:B------:R-:W-:Y:S02]  /*1d00*/  IADD3.X R63, R63, UR15, RZ, P0, !PT ;  /* 0x0000000f3f3f7c10 */ /* 0x000fe400087fe4ff */
[----:B------:R-:W-:Y:S02]  /*1d10*/  IADD3.X R61, R61, UR15, RZ, P4, !PT ;  /* 0x0000000f3d3d7c10 */ /* 0x000fe4000a7fe4ff */
[----:B------:R-:W-:-:S02]  /*1d20*/  IADD3.X R59, R59, UR15, RZ, P6, !PT ;  /* 0x0000000f3b3b7c10 */ /* 0x000fc4000b7fe4ff */
[----:B------:R-:W-:Y:S02]  /*1d30*/  IADD3.X R57, R57, UR15, RZ, P5, !PT ;  /* 0x0000000f39397c10 */ /* 0x000fe4000affe4ff */
[----:B------:R-:W-:Y:S02]  /*1d40*/  IADD3.X R23, R23, UR15, RZ, P3, !PT ;  /* 0x0000000f17177c10 */ /* 0x000fe40009ffe4ff */
[----:B------:R-:W-:Y:S01]  /*1d50*/  IADD3.X R21, R21, UR15, RZ, P2, !PT ;  /* 0x0000000f15157c10 */ /* 0x000fe200097fe4ff */
[----:B------:R-:W-:-:S12]  /*1d60*/  USHF.R.S32.HI UR15, URZ, 0x1f, UR14 ;  /* 0x0000001f3f0f7899 */ /* 0x000fd8000801140e */
.L_x_2:
[----:B------:R-:W-:Y:S02]  /*1d70*/  ISETP.GE.AND P3, PT, R4, UR12, PT ;  /* 0x0000000c04007c0c */ /* 0x000fe4000bf66270 */
[CC--:B------:R-:W-:Y:S02]  /*1d80*/  IADD3 R98, P2, R15.reuse, R22.reuse, RZ ;  /* 0x000000160f627210 */ /* 0x0c0fe40007f5e0ff */
[C---:B------:R-:W-:Y:S02]  /*1d90*/  IADD3 R104, P1, R14.reuse, R22, RZ ;  /* 0x000000160e687210 */ /* 0x040fe40007f3e0ff */
[----:B------:R-:W-:Y:S02]  /*1da0*/  PRMT R58, RZ, 0x7610, R58 ;  /* 0x00007610ff3a7816 */ /* 0x000fe4000000003a */
[-C--:B------:R-:W-:Y:S02]  /*1db0*/  LEA.HI.X.SX32 R99, R15, R20.reuse, 0x1, P2 ;  /* 0x000000140f637211 */ /* 0x080fe400010f0eff */
[----:B------:R-:W-:-:S02]  /*1dc0*/  LEA.HI.X.SX32 R105, R14, R20, 0x1, P1 ;  /* 0x000000140e697211 */ /* 0x000fc400008f0eff */
[----:B------:R-:W-:Y:S01]  /*1dd0*/  ISETP.GE.AND P0, PT, R2, UR12, PT ;  /* 0x0000000c02007c0c */ /* 0x000fe2000bf06270 */
[----:B------:R0:W2:Y:S01]  /*1de0*/  @!P3 LDG.E.U8 R58, desc[UR10][R98.64] ;  /* 0x0000000a623ab981 */ /* 0x0000a2000c1e1100 */
[----:B------:R-:W-:Y:S02]  /*1df0*/  ISETP.GE.AND P1, PT, R6, UR12, PT ;  /* 0x0000000c06007c0c */ /* 0x000fe4000bf26270 */
[----:B------:R-:W-:Y:S02]  /*1e00*/  ISETP.GE.AND P4, PT, R5, UR12, PT ;  /* 0x0000000c05007c0c */ /* 0x000fe4000bf86270 */
[-C--:B------:R-:W-:Y:S02]  /*1e10*/  IADD3 R100, P2, R13, R22.reuse, RZ ;  /* 0x000000160d647210 */ /* 0x080fe40007f5e0ff */
[----:B------:R-:W-:Y:S02]  /*1e20*/  IADD3 R102, P3, R16, R22, RZ ;  /* 0x0000001610667210 */ /* 0x000fe40007f7e0ff */
[----:B------:R-:W-:-:S02]  /*1e30*/  PRMT R56, RZ, 0x7610, R56 ;  /* 0x00007610ff387816 */ /* 0x000fc40000000038 */
[----:B------:R-:W-:Y:S02]  /*1e40*/  PRMT R62, RZ, 0x7610, R62 ;  /* 0x00007610ff3e7816 */ /* 0x000fe4000000003e */
[----:B------:R-:W-:Y:S02]  /*1e50*/  PRMT R64, RZ, 0x7610, R64 ;  /* 0x00007610ff407816 */ /* 0x000fe40000000040 */
[-C--:B------:R-:W-:Y:S01]  /*1e60*/  LEA.HI.X.SX32 R101, R13, R20.reuse, 0x1, P2 ;  /* 0x000000140d657211 */ /* 0x080fe200010f0eff */
[----:B------:R1:W3:Y:S01]  /*1e70*/  @!P0 LDG.E.U8 R56, desc[UR10][R104.64] ;  /* 0x0000000a68388981 */ /* 0x0002e2000c1e1100 */
[----:B------:R-:W-:-:S03]  /*1e80*/  LEA.HI.X.SX32 R103, R16, R20, 0x1, P3 ;  /* 0x0000001410677211 */ /* 0x000fc600018f0eff */
[----:B------:R4:W5:Y:S04]  /*1e90*/  @!P1 LDG.E.U8 R62, desc[UR10][R100.64] ;  /* 0x0000000a643e9981 */ /* 0x000968000c1e1100 */
[----:B------:R4:W5:Y:S01]  /*1ea0*/  @!P4 LDG.E.U8 R64, desc[UR10][R102.64] ;  /* 0x0000000a6640c981 */ /* 0x000962000c1e1100 */
[----:B------:R-:W-:Y:S01]  /*1eb0*/  BAR.SYNC.DEFER_BLOCKING 0x0 ;  /* 0x0000000000007b1d */ /* 0x000fe20000010000 */
[----:B------:R-:W-:Y:S02]  /*1ec0*/  ISETP.GE.AND P0, PT, R60, UR12, PT ;  /* 0x0000000c3c007c0c */ /* 0x000fe4000bf06270 */
[----:B------:R-:W-:Y:S02]  /*1ed0*/  IADD3 R96, P2, R18, R87, RZ ;  /* 0x0000005712607210 */ /* 0x000fe40007f5e0ff */
[----:B------:R-:W-:-:S02]  /*1ee0*/  PRMT R68, RZ, 0x7610, R68 ;  /* 0x00007610ff447816 */ /* 0x000fc40000000044 */
[----:B0-----:R-:W-:Y:S01]  /*1ef0*/  IADD3 R98, P1, R18, R89, RZ ;  /* 0x0000005912627210 */ /* 0x001fe20007f3e0ff */
[----:B------:R-:W-:Y:S01]  /*1f00*/  IMAD.X R97, R10, 0x1, R115, P2 ;  /* 0x000000010a617824 */ /* 0x000fe200010e0673 */
[C---:B-1----:R-:W-:Y:S02]  /*1f10*/  IADD3 R104, P2, R18.reuse, R91, RZ ;  /* 0x0000005b12687210 */ /* 0x042fe40007f5e0ff */
[----:B------:R-:W-:Y:S01]  /*1f20*/  IADD3 R106, P3, R18, R93, RZ ;  /* 0x0000005d126a7210 */ /* 0x000fe20007f7e0ff */
[C---:B------:R-:W-:Y:S01]  /*1f30*/  IMAD.X R99, R10.reuse, 0x1, R119, P1 ;  /* 0x000000010a637824 */ /* 0x040fe200008e0677 */
[----:B------:R-:W-:Y:S01]  /*1f40*/  PRMT R66, RZ, 0x7610, R66 ;  /* 0x00007610ff427816 */ /* 0x000fe20000000042 */
[C---:B------:R-:W-:Y:S01]  /*1f50*/  IMAD.X R105, R10.reuse, 0x1, R123, P2 ;  /* 0x000000010a697824 */ /* 0x040fe200010e067b */
[----:B------:R-:W-:Y:S01]  /*1f60*/  PRMT R70, RZ, 0x7610, R70 ;  /* 0x00007610ff467816 */ /* 0x000fe20000000046 */
[----:B------:R-:W-:Y:S01]  /*1f70*/  IMAD.X R107, R10, 0x1, R85, P3 ;  /* 0x000000010a6b7824 */ /* 0x000fe200018e0655 */
[----:B------:R-:W-:-:S02]  /*1f80*/  PRMT R72, RZ, 0x7610, R72 ;  /* 0x00007610ff487816 */ /* 0x000fc40000000048 */
[C---:B----4-:R-:W-:Y:S02]  /*1f90*/  IADD3 R100, P2, R18.reuse, R109, RZ ;  /* 0x0000006d12647210 */ /* 0x050fe40007f5e0ff */
[----:B------:R-:W-:Y:S01]  /*1fa0*/  IADD3 R102, P3, R18, R113, RZ ;  /* 0x0000007112667210 */ /* 0x000fe20007f7e0ff */
[----:B------:R0:W4:Y:S01]  /*1fb0*/  @!P0 LDG.E.U8 R68, desc[UR10][R96.64] ;  /* 0x0000000a60448981 */ /* 0x000122000c1e1100 */
[----:B------:R-:W-:Y:S01]  /*1fc0*/  PRMT R78, RZ, 0x7610, R78 ;  /* 0x00007610ff4e7816 */ /* 0x000fe2000000004e */
[C---:B------:R-:W-:Y:S01]  /*1fd0*/  IMAD.X R101, R10.reuse, 0x1, R77, P2 ;  /* 0x000000010a657824 */ /* 0x040fe200010e064d */
[----:B------:R-:W-:Y:S01]  /*1fe0*/  PRMT R76, RZ, 0x7610, R76 ;  /* 0x00007610ff4c7816 */ /* 0x000fe2000000004c */
[----:B------:R1:W4:Y:S01]  /*1ff0*/  @!P0 LDG.E.U8 R66, desc[UR10][R98.64] ;  /* 0x0000000a62428981 */ /* 0x000322000c1e1100 */
[----:B------:R-:W-:Y:S01]  /*2000*/  PRMT R74, RZ, 0x7610, R74 ;  /* 0x00007610ff4a7816 */ /* 0x000fe2000000004a */
[----:B------:R-:W-:Y:S02]  /*2010*/  IMAD.X R103, R10, 0x1, R73, P3 ;  /* 0x000000010a677824 */ /* 0x000fe400018e0649 */
[----:B------:R1:W4:Y:S01]  /*2020*/  @!P0 LDG.E.U8 R70, desc[UR10][R104.64] ;  /* 0x0000000a68468981 */ /* 0x000322000c1e1100 */
[----:B0-----:R-:W-:-:S03]  /*2030*/  IADD3 R96, P1, R18, R95, RZ ;  /* 0x0000005f12607210 */ /* 0x001fc60007f3e0ff */
[----:B------:R0:W4:Y:S02]  /*2040*/  @!P0 LDG.E.U8 R72, desc[UR10][R106.64] ;  /* 0x0000000a6a488981 */ /* 0x000124000c1e1100 */
[----:B------:R-:W-:Y:S01]  /*2050*/  IMAD.X R97, R10, 0x1, R81, P1 ;  /* 0x000000010a617824 */ /* 0x000fe200008e0651 */
[C---:B-1----:R-:W-:Y:S01]  /*2060*/  IADD3 R98, P1, R18.reuse, R117, RZ ;  /* 0x0000007512627210 */ /* 0x042fe20007f3e0ff */
[----:B------:R1:W4:Y:S01]  /*2070*/  @!P0 LDG.E.U8 R76, desc[UR10][R100.64] ;  /* 0x0000000a644c8981 */ /* 0x000322000c1e1100 */
[C---:B------:R-:W-:Y:S02]  /*2080*/  IADD3 R104, P2, R18.reuse, R121, RZ ;  /* 0x0000007912687210 */ /* 0x040fe40007f5e0ff */
[----:B------:R-:W-:Y:S01]  /*2090*/  PRMT R94, RZ, 0x7610, R94 ;  /* 0x00007610ff5e7816 */ /* 0x000fe2000000005e */
[----:B------:R1:W4:Y:S01]  /*20a0*/  @!P0 LDG.E.U8 R78, desc[UR10][R96.64] ;  /* 0x0000000a604e8981 */ /* 0x000322000c1e1100 */
[----:B0-----:R-:W-:Y:S01]  /*20b0*/  IADD3 R106, P3, R18, R125, RZ ;  /* 0x0000007d126a7210 */ /* 0x001fe20007f7e0ff */
[C---:B------:R-:W-:Y:S01]  /*20c0*/  IMAD.X R99, R10.reuse, 0x1, R69, P1 ;  /* 0x000000010a637824 */ /* 0x040fe200008e0645 */
[----:B------:R-:W-:Y:S01]  /*20d0*/  PRMT R92, RZ, 0x7610, R92 ;  /* 0x00007610ff5c7816 */ /* 0x000fe2000000005c */
[----:B------:R0:W4:Y:S01]  /*20e0*/  @!P0 LDG.E.U8 R74, desc[UR10][R102.64] ;  /* 0x0000000a664a8981 */ /* 0x000122000c1e1100 */
[C---:B------:R-:W-:Y:S01]  /*20f0*/  IMAD.X R105, R10.reuse, 0x1, R65, P2 ;  /* 0x000000010a697824 */ /* 0x040fe200010e0641 */
[----:B------:R-:W-:Y:S01]  /*2100*/  PRMT R90, RZ, 0x7610, R90 ;  /* 0x00007610ff5a7816 */ /* 0x000fe2000000005a */
[----:B------:R-:W-:Y:S01]  /*2110*/  IMAD.X R107, R10, 0x1, R63, P3 ;  /* 0x000000010a6b7824 */ /* 0x000fe200018e063f */
[C---:B-1----:R-:W-:Y:S01]  /*2120*/  IADD3 R100, P2, R18.reuse, R79, RZ ;  /* 0x0000004f12647210 */ /* 0x042fe20007f5e0ff */
[----:B------:R1:W4:Y:S01]  /*2130*/  @!P0 LDG.E.U8 R94, desc[UR10][R98.64] ;  /* 0x0000000a625e8981 */ /* 0x000322000c1e1100 */
[----:B------:R-:W-:-:S03]  /*2140*/  IADD3 R96, P1, R18, R83, RZ ;  /* 0x0000005312607210 */ /* 0x000fc60007f3e0ff */
[----:B------:R1:W4:Y:S01]  /*2150*/  @!P0 LDG.E.U8 R92, desc[UR10][R104.64] ;  /* 0x0000000a685c8981 */ /* 0x000322000c1e1100 */
[----:B0-----:R-:W-:Y:S01]  /*2160*/  IADD3 R102, P3, R18, R75, RZ ;  /* 0x0000004b12667210 */ /* 0x001fe20007f7e0ff */
[C---:B------:R-:W-:Y:S02]  /*2170*/  IMAD.X R97, R10.reuse, 0x1, R61, P1 ;  /* 0x000000010a617824 */ /* 0x040fe400008e063d */
[----:B------:R0:W4:Y:S01]  /*2180*/  @!P0 LDG.E.U8 R90, desc[UR10][R106.64] ;  /* 0x0000000a6a5a8981 */ /* 0x000122000c1e1100 */
[----:B------:R-:W-:Y:S01]  /*2190*/  IMAD.X R101, R10, 0x1, R59, P2 ;  /* 0x000000010a657824 */ /* 0x000fe200010e063b */
[----:B-1----:R-:W-:Y:S01]  /*21a0*/  IADD3 R98, P2, R18, R71, RZ ;  /* 0x0000004712627210 */ /* 0x002fe20007f5e0ff */
[----:B------:R-:W-:Y:S01]  /*21b0*/  IMAD.X R103, R10, 0x1, R57, P3 ;  /* 0x000000010a677824 */ /* 0x000fe200018e0639 */
[C---:B------:R-:W-:Y:S02]  /*21c0*/  IADD3 R104, P3, R18.reuse, R67, RZ ;  /* 0x0000004312687210 */ /* 0x040fe40007f7e0ff */
[----:B0-----:R-:W-:Y:S01]  /*21d0*/  IADD3 R106, P1, R18, R11, RZ ;  /* 0x0000000b126a7210 */ /* 0x001fe20007f3e0ff */
[C---:B------:R-:W-:Y:S01]  /*21e0*/  IMAD.X R99, R10.reuse, 0x1, R23, P2 ;  /* 0x000000010a637824 */ /* 0x040fe200010e0617 */
[----:B------:R-:W-:Y:S01]  /*21f0*/  PRMT R88, RZ, 0x7610, R88 ;  /* 0x00007610ff587816 */ /* 0x000fe20000000058 */
[C---:B------:R-:W-:Y:S01]  /*2200*/  IMAD.X R105, R10.reuse, 0x1, R21, P3 ;  /* 0x000000010a697824 */ /* 0x040fe200018e0615 */
[----:B------:R-:W-:Y:S01]  /*2210*/  PRMT R86, RZ, 0x7610, R86 ;  /* 0x00007610ff567816 */ /* 0x000fe20000000056 */
[----:B------:R-:W-:Y:S01]  /*2220*/  IMAD.X R107, R10, 0x1, R111, P1 ;  /* 0x000000010a6b7824 */ /* 0x000fe200008e066f */
[----:B------:R-:W-:-:S02]  /*2230*/  PRMT R84, RZ, 0x7610, R84 ;  /* 0x00007610ff547816 */ /* 0x000fc40000000054 */
[----:B------:R-:W-:Y:S01]  /*2240*/  PRMT R82, RZ, 0x7610, R82 ;  /* 0x00007610ff527816 */ /* 0x000fe20000000052 */
[----:B------:R-:W4:Y:S01]  /*2250*/  @!P0 LDG.E.U8 R88, desc[UR10][R96.64] ;  /* 0x0000000a60588981 */ /* 0x000f22000c1e1100 */
[----:B------:R-:W-:Y:S02]  /*2260*/  PRMT R80, RZ, 0x7610, R80 ;  /* 0x00007610ff507816 */ /* 0x000fe40000000050 */
[----:B------:R-:W-:Y:S01]  /*2270*/  PRMT R108, RZ, 0x7610, R108 ;  /* 0x00007610ff6c7816 */ /* 0x000fe2000000006c */
[----:B------:R-:W4:Y:S04]  /*2280*/  @!P0 LDG.E.U8 R86, desc[UR10][R100.64] ;  /* 0x0000000a64568981 */ /* 0x000f28000c1e1100 */
[----:B------:R-:W4:Y:S04]  /*2290*/  @!P0 LDG.E.U8 R84, desc[UR10][R102.64] ;  /* 0x0000000a66548981 */ /* 0x000f28000c1e1100 */
[----:B------:R-:W4:Y:S04]  /*22a0*/  @!P0 LDG.E.U8 R82, desc[UR10][R98.64] ;  /* 0x0000000a62528981 */ /* 0x000f28000c1e1100 */
[----:B------:R-:W4:Y:S04]  /*22b0*/  @!P0 LDG.E.U8 R80, desc[UR10][R104.64] ;  /* 0x0000000a68508981 */ /* 0x000f28000c1e1100 */
[----:B------:R-:W4:Y:S01]  /*22c0*/  @!P0 LDG.E.U8 R108, desc[UR10][R106.64] ;  /* 0x0000000a6a6c8981 */ /* 0x000f22000c1e1100 */
[----:B------:R-:W-:-:S04]  /*22d0*/  USHF.L.U32 UR5, UR13, 0x5, URZ ;  /* 0x000000050d057899 */ /* 0x000fc8000800063f */
[----:B------:R-:W-:-:S04]  /*22e0*/  ULOP3.LUT UR5, UR5, 0x180, URZ, 0xc0, !UPT ;  /* 0x0000018005057892 */ /* 0x000fc8000f8ec03f */
[----:B------:R-:W-:-:S04]  /*22f0*/  ULEA.HI UR5, UR8, UR5, URZ, 0x1c ;  /* 0x0000000508057291 */ /* 0x000fc8000f8fe03f */
[----:B------:R-:W-:Y:S01]  /*2300*/  ULOP3.LUT UR6, UR5, 0x3fff, URZ, 0xc0, !UPT ;  /* 0x00003fff05067892 */ /* 0x000fe2000f8ec03f */
[----:B------:R-:W-:Y:S02]  /*2310*/  UMOV UR7, 0xc0000010 ;  /* 0xc000001000077882 */ /* 0x000fe40000000000 */
[----:B------:R-:W-:Y:S01]  /*2320*/  UMOV UR5, 0xc0000010 ;  /* 0xc000001000057882 */ /* 0x000fe20000000000 */
[----:B------:R-:W-:Y:S01]  /*2330*/  IADD3 R91, P4, R91, UR14, RZ ;  /* 0x0000000e5b5b7c10 */ /* 0x000fe2000ff9e0ff */
[----:B------:R-:W-:-:S03]  /*2340*/  VIADD R19, R19, 0xffffffff ;  /* 0xffffffff13137836 */ /* 0x000fc60000000000 */
[----:B------:R-:W-:Y:S02]  /*2350*/  IADD3.X R123, R123, UR15, RZ, P4, !PT ;  /* 0x0000000f7b7b7c10 */ /* 0x000fe4000a7fe4ff */
[----:B------:R-:W-:Y:S02]  /*2360*/  IADD3 R125, P4, R125, UR14, RZ ;  /* 0x0000000e7d7d7c10 */ /* 0x000fe4000ff9e0ff */
[----:B------:R-:W-:Y:S02]  /*2370*/  IADD3 R11, P1, R11, UR14, RZ ;  /* 0x0000000e0b0b7c10 */ /* 0x000fe4000ff3e0ff */
[----:B------:R-:W-:Y:S02]  /*2380*/  IADD3 R87, P2, R87, UR14, RZ ;  /* 0x0000000e57577c10 */ /* 0x000fe4000ff5e0ff */
[----:B------:R-:W-:Y:S02]  /*2390*/  IADD3.X R63, R63, UR15, RZ, P4, !PT ;  /* 0x0000000f3f3f7c10 */ /* 0x000fe4000a7fe4ff */
[----:B------:R-:W-:-:S02]  /*23a0*/  ISETP.NE.U32.AND P4, PT, R19, RZ, PT ;  /* 0x000000ff1300720c */ /* 0x000fc40003f85070 */
[----:B------:R-:W-:Y:S02]  /*23b0*/  IADD3 R89, P3, R89, UR14, RZ ;  /* 0x0000000e59597c10 */ /* 0x000fe4000ff7e0ff */
[----:B------:R-:W-:Y:S02]  /*23c0*/  IADD3.X R111, R111, UR15, RZ, P1, !PT ;  /* 0x0000000f6f6f7c10 */ /* 0x000fe40008ffe4ff */
[----:B------:R-:W-:Y:S02]  /*23d0*/  IADD3.X R115, R115, UR15, RZ, P2, !PT ;  /* 0x0000000f73737c10 */ /* 0x000fe400097fe4ff */
[----:B------:R-:W-:Y:S02]  /*23e0*/  IADD3 R93, P5, R93, UR14, RZ ;  /* 0x0000000e5d5d7c10 */ /* 0x000fe4000ffbe0ff */
[----:B------:R-:W-:Y:S02]  /*23f0*/  IADD3 R95, P6, R95, UR14, RZ ;  /* 0x0000000e5f5f7c10 */ /* 0x000fe4000ffde0ff */
[----:B------:R-:W-:-:S02]  /*2400*/  IADD3 R109, P0, R109, UR14, RZ ;  /* 0x0000000e6d6d7c10 */ /* 0x000fc4000ff1e0ff */
[----:B------:R-:W-:Y:S02]  /*2410*/  IADD3 R113, P1, R113, UR14, RZ ;  /* 0x0000000e71717c10 */ /* 0x000fe4000ff3e0ff */
[----:B------:R-:W-:Y:S01]  /*2420*/  IADD3 R117, P2, R117, UR14, RZ ;  /* 0x0000000e75757c10 */ /* 0x000fe2000ff5e0ff */
[----:B--2---:R0:W-:Y:S04]  /*2430*/  STS.U8 [R12+UR8+0x2008], R58 ;  /* 0x0020083a0c007988 */ /* 0x0041e80008000008 */
[----:B---3--:R0:W-:Y:S04]  /*2440*/  STS.U8 [R12+UR8+0x2000], R56 ;  /* 0x002000380c007988 */ /* 0x0081e80008000008 */
[----:B-----5:R0:W-:Y:S04]  /*2450*/  STS.U8 [R8+UR8+0x2000], R62 ;  /* 0x0020003e08007988 */ /* 0x0201e80008000008 */
[----:B------:R0:W-:Y:S04]  /*2460*/  STS.U8 [R8+UR8+0x2008], R64 ;  /* 0x0020084008007988 */ /* 0x0001e80008000008 */
[----:B----4-:R0:W-:Y:S04]  /*2470*/  STS.U8 [R9+UR8+0x1c00], R68 ;  /* 0x001c004409007988 */ /* 0x0101e80008000008 */
[----:B------:R0:W-:Y:S04]  /*2480*/  STS.U8 [R9+UR8+0x1a00], R66 ;  /* 0x001a004209007988 */ /* 0x0001e80008000008 */
        /* <DEDUP_REMOVED lines=12> */
[----:B------:R0:W-:Y:S04]  /*2550*/  STS.U8 [R9+UR8], R80 ;  /* 0x0000005009007988 */ /* 0x0001e80008000008 */
[----:B------:R0:W-:Y:S01]  /*2560*/  STS.U8 [R9+UR8+0x1e00], R108 ;  /* 0x001e006c09007988 */ /* 0x0001e20008000008 */
[----:B------:R1:W-:Y:S06]  /*2570*/  MEMBAR.ALL.CTA ;  /* 0x0000000000007992 */ /* 0x0003ec0000008000 */
[----:B-1----:R-:W1:Y:S02]  /*2580*/  FENCE.VIEW.ASYNC.S ;  /* 0x00000000000073c6 */ /* 0x002e640000000000 */
[----:B-1----:R-:W-:Y:S06]  /*2590*/  BAR.SYNC.DEFER_BLOCKING 0x0 ;  /* 0x0000000000007b1d */ /* 0x002fec0000010000 */
[----:B------:R-:W-:-:S06]  /*25a0*/  WARPGROUP.ARRIVE ;  /* 0x00000000000079c5 */ /* 0x000fcc0000000000 */
[----:B------:R-:W-:Y:S01]  /*25b0*/  QGMMA.64x64x32.F32.E5M2.E5M2 R24, gdesc[UR4], R24, gsb0 ;  /* 0x00e00000041879f3 */ /* 0x000fe20008003818 */
[----:B------:R-:W-:Y:S02]  /*25c0*/  IADD3.X R119, R119, UR15, RZ, P3, !PT ;  /* 0x0000000f77777c10 */ /* 0x000fe40009ffe4ff */
[----:B------:R-:W-:Y:S02]  /*25d0*/  IADD3 R121, P3, R121, UR14, RZ ;  /* 0x0000000e79797c10 */ /* 0x000fe4000ff7e0ff */
[----:B------:R-:W-:Y:S02]  /*25e0*/  IADD3.X R85, R85, UR15, RZ, P5, !PT ;  /* 0x0000000f55557c10 */ /* 0x000fe4000affe4ff */
[----:B------:R-:W-:Y:S02]  /*25f0*/  IADD3.X R81, R81, UR15, RZ, P6, !PT ;  /* 0x0000000f51517c10 */ /* 0x000fe4000b7fe4ff */
[----:B------:R-:W-:Y:S02]  /*2600*/  IADD3.X R77, R77, UR15, RZ, P0, !PT ;  /* 0x0000000f4d4d7c10 */ /* 0x000fe400087fe4ff */
[----:B------:R-:W-:-:S02]  /*2610*/  IADD3.X R73, R73, UR15, RZ, P1, !PT ;  /* 0x0000000f49497c10 */ /* 0x000fc40008ffe4ff */
[----:B------:R-:W-:Y:S02]  /*2620*/  IADD3.X R69, R69, UR15, RZ, P2, !PT ;  /* 0x0000000f45457c10 */ /* 0x000fe400097fe4ff */
[----:B------:R-:W-:Y:S02]  /*2630*/  IADD3 R83, P5, R83, UR14, RZ ;  /* 0x0000000e53537c10 */ /* 0x000fe4000ffbe0ff */
[----:B------:R-:W-:Y:S02]  /*2640*/  IADD3 R79, P6, R79, UR14, RZ ;  /* 0x0000000e4f4f7c10 */ /* 0x000fe4000ffde0ff */
[----:B------:R-:W-:Y:S02]  /*2650*/  IADD3 R75, P0, R75, UR14, RZ ;  /* 0x0000000e4b4b7c10 */ /* 0x000fe4000ff1e0ff */
[----:B------:R-:W-:Y:S02]  /*2660*/  IADD3 R71, P1, R71, UR14, RZ ;  /* 0x0000000e47477c10 */ /* 0x000fe4000ff3e0ff */
[----:B------:R-:W-:-:S02]  /*2670*/  IADD3 R67, P2, R67, UR14, RZ ;  /* 0x0000000e43437c10 */ /* 0x000fc4000ff5e0ff */
[----:B------:R-:W-:Y:S01]  /*2680*/  IADD3.X R65, R65, UR15, RZ, P3, !PT ;  /* 0x0000000f41417c10 */ /* 0x000fe20009ffe4ff */
[----:B------:R-:W-:Y:S01]  /*2690*/  UIADD3 UR12, UR12, -0x20, URZ ;  /* 0xffffffe00c0c7890 */ /* 0x000fe2000fffe03f */
[----:B------:R-:W-:Y:S02]  /*26a0*/  IADD3 R22, P3, R17, R22, RZ ;  /* 0x0000001611167210 */ /* 0x000fe40007f7e0ff */
[----:B------:R-:W-:Y:S02]  /*26b0*/  IADD3.X R61, R61, UR15, RZ, P5, !PT ;  /* 0x0000000f3d3d7c10 */ /* 0x000fe4000affe4ff */
[----:B------:R-:W-:Y:S02]  /*26c0*/  IADD3.X R59, R59, UR15, RZ, P6, !PT ;  /* 0x0000000f3b3b7c10 */ /* 0x000fe4000b7fe4ff */
[----:B------:R-:W-:Y:S02]  /*26d0*/  IADD3.X R57, R57, UR15, RZ, P0, !PT ;  /* 0x0000000f39397c10 */ /* 0x000fe400087fe4ff */
[----:B------:R-:W-:-:S02]  /*26e0*/  IADD3.X R23, R23, UR15, RZ, P1, !PT ;  /* 0x0000000f17177c10 */ /* 0x000fc40008ffe4ff */
[----:B------:R-:W-:Y:S02]  /*26f0*/  IADD3.X R21, R21, UR15, RZ, P2, !PT ;  /* 0x0000000f15157c10 */ /* 0x000fe400097fe4ff */
[----:B------:R-:W-:Y:S01]  /*2700*/  LEA.HI.X.SX32 R20, R17, R20, 0x1, P3 ;  /* 0x0000001411147211 */ /* 0x000fe200018f0eff */
[----:B------:R-:W-:Y:S02]  /*2710*/  WARPGROUP.DEPBAR.LE gsb0, 0x0 ;  /* 0x00008000000079c5 */ /* 0x000fe40000010000 */
[----:B0-----:R-:W-:Y:S05]  /*2720*/  @P4 BRA `(.L_x_2) ;  /* 0xfffffff400904947 */ /* 0x001fea000383ffff */
.L_x_1:
[----:B------:R-:W-:Y:S01]  /*2730*/  F2FP.SATFINITE.E5M2.F32.PACK_AB_MERGE_C R40, R41, R40, RZ ;  /* 0x000000282928723e */ /* 0x000fe200048060ff */
[C---:B------:R-:W-:Y:S01]  /*2740*/  IMAD.SHL.U32 R8, R0.reuse, 0x4, RZ ;  /* 0x0000000400087824 */ /* 0x040fe200078e00ff */
[----:B------:R-:W-:Y:S01]  /*2750*/  F2FP.SATFINITE.E5M2.F32.PACK_AB_MERGE_C R44, R45, R44, RZ ;  /* 0x0000002c2d2c723e */ /* 0x000fe200048060ff */
[----:B------:R-:W-:Y:S01]  /*2760*/  IMAD.SHL.U32 R10, R0, 0x8, RZ ;  /* 0x00000008000a7824 */ /* 0x000fe200078e00ff */
[----:B------:R-:W-:Y:S01]  /*2770*/  F2FP.SATFINITE.E5M2.F32.PACK_AB_MERGE_C R48, R49, R48, RZ ;  /* 0x000000303130723e */ /* 0x000fe200048060ff */
[----:B------:R-:W-:Y:S01]  /*2780*/  BAR.SYNC.DEFER_BLOCKING 0x0 ;  /* 0x0000000000007b1d */ /* 0x000fe20000010000 */
[----:B------:R-:W-:Y:S02]  /*2790*/  F2FP.SATFINITE.E5M2.F32.PACK_AB_MERGE_C R24, R25, R24, RZ ;  /* 0x000000181918723e */ /* 0x000fe400048060ff */
[----:B------:R-:W-:Y:S02]  /*27a0*/  F2FP.SATFINITE.E5M2.F32.PACK_AB_MERGE_C R28, R29, R28, RZ ;  /* 0x0000001c1d1c723e */ /* 0x000fe400048060ff */
[----:B------:R-:W-:Y:S01]  /*27b0*/  F2FP.SATFINITE.E5M2.F32.PACK_AB_MERGE_C R32, R33, R32, RZ ;  /* 0x000000202120723e */ /* 0x000fe200048060ff */
[----:B------:R-:W-:Y:S01]  /*27c0*/  ULDC.64 UR12, c[0x0][0x228] ;  /* 0x00008a00000c7ab9 */ /* 0x000fe20000000a00 */
[----:B------:R-:W-:Y:S01]  /*27d0*/  F2FP.SATFINITE.E5M2.F32.PACK_AB_MERGE_C R36, R37, R36, RZ ;  /* 0x000000242524723e */ /* 0x000fe200048060ff */
[----:B------:R-:W-:Y:S01]  /*27e0*/  ULDC UR4, c[0x0][0x244] ;  /* 0x0000910000047ab9 */ /* 0x000fe20000000800 */
[----:B------:R-:W-:Y:S01]  /*27f0*/  LOP3.LUT R40, R40, 0xffff, RZ, 0xc0, !PT ;  /* 0x0000ffff28287812 */ /* 0x000fe200078ec0ff */
[----:B------:R-:W-:Y:S01]  /*2800*/  ULDC.64 UR6, c[0x0][0x220] ;  /* 0x0000880000067ab9 */ /* 0x000fe20000000a00 */
[----:B------:R-:W-:-:S02]  /*2810*/  LOP3.LUT R33, R44, 0xffff, RZ, 0xc0, !PT ;  /* 0x0000ffff2c217812 */ /* 0x000fc400078ec0ff */
[----:B------:R-:W-:Y:S02]  /*2820*/  LOP3.LUT R37, R48, 0xffff, RZ, 0xc0, !PT ;  /* 0x0000ffff30257812 */ /* 0x000fe400078ec0ff */
[----:B------:R-:W-:Y:S02]  /*2830*/  LOP3.LUT R7, R7, 0x60, RZ, 0xc0, !PT ;  /* 0x0000006007077812 */ /* 0x000fe400078ec0ff */
[C---:B------:R-:W-:Y:S02]  /*2840*/  LOP3.LUT R6, R0.reuse, 0x180, RZ, 0xc0, !PT ;  /* 0x0000018000067812 */ /* 0x040fe400078ec0ff */
[----:B------:R-:W-:Y:S02]  /*2850*/  LOP3.LUT R9, R0, 0xc, RZ, 0xc0, !PT ;  /* 0x0000000c00097812 */ /* 0x000fe400078ec0ff */
[----:B------:R-:W-:Y:S01]  /*2860*/  LOP3.LUT R8, R8, 0x180, RZ, 0xc0, !PT ;  /* 0x0000018008087812 */ /* 0x000fe200078ec0ff */
[----:B------:R-:W-:Y:S01]  /*2870*/  IMAD R7, R6, 0x8, R7 ;  /* 0x0000000806077824 */ /* 0x000fe200078e0207 */
[----:B------:R-:W-:-:S02]  /*2880*/  LOP3.LUT R24, R24, 0xffff, RZ, 0xc0, !PT ;  /* 0x0000ffff18187812 */ /* 0x000fc400078ec0ff */
[----:B------:R-:W-:Y:S01]  /*2890*/  LOP3.LUT R21, R28, 0xffff, RZ, 0xc0, !PT ;  /* 0x0000ffff1c157812 */ /* 0x000fe200078ec0ff */
[----:B------:R-:W-:Y:S01]  /*28a0*/  IMAD R8, R9, 0x2, R8 ;  /* 0x0000000209087824 */ /* 0x000fe200078e0208 */
[----:B------:R-:W-:Y:S02]  /*28b0*/  LOP3.LUT R29, R32, 0xffff, RZ, 0xc0, !PT ;  /* 0x0000ffff201d7812 */ /* 0x000fe400078ec0ff */
[----:B------:R-:W-:Y:S02]  /*28c0*/  F2FP.SATFINITE.E5M2.F32.PACK_AB_MERGE_C R26, R27, R26, RZ ;  /* 0x0000001a1b1a723e */ /* 0x000fe400048060ff */
[----:B------:R-:W-:Y:S02]  /*28d0*/  F2FP.SATFINITE.E5M2.F32.PACK_AB_MERGE_C R30, R31, R30, RZ ;  /* 0x0000001e1f1e723e */ /* 0x000fe400048060ff */
[----:B------:R-:W-:Y:S02]  /*28e0*/  F2FP.SATFINITE.E5M2.F32.PACK_AB_MERGE_C R34, R35, R34, RZ ;  /* 0x000000222322723e */ /* 0x000fe400048060ff */
[----:B------:R-:W-:-:S02]  /*28f0*/  F2FP.SATFINITE.E5M2.F32.PACK_AB_MERGE_C R42, R43, R42, RZ ;  /* 0x0000002a2b2a723e */ /* 0x000fc400048060ff */
[----:B------:R-:W-:Y:S02]  /*2900*/  F2FP.SATFINITE.E5M2.F32.PACK_AB_MERGE_C R46, R47, R46, RZ ;  /* 0x0000002e2f2e723e */ /* 0x000fe400048060ff */
[----:B------:R-:W-:Y:S02]  /*2910*/  F2FP.SATFINITE.E5M2.F32.PACK_AB_MERGE_C R50, R51, R50, RZ ;  /* 0x000000323332723e */ /* 0x000fe400048060ff */
[----:B------:R-:W-:Y:S02]  /*2920*/  PRMT R13, R37, 0x3340, R0 ;  /* 0x00003340250d7816 */ /* 0x000fe40000000000 */
[----:B------:R-:W-:Y:S02]  /*2930*/  PRMT R12, R40, 0x3340, R33 ;  /* 0x00003340280c7816 */ /* 0x000fe40000000021 */
[----:B------:R-:W-:Y:S02]  /*2940*/  LOP3.LUT R14, R10, 0x3f8, RZ, 0xc0, !PT ;  /* 0x000003f80a0e7812 */ /* 0x000fe400078ec0ff */
[----:B------:R-:W-:-:S02]  /*2950*/  F2FP.SATFINITE.E5M2.F32.PACK_AB_MERGE_C R38, R39, R38, RZ ;  /* 0x000000262726723e */ /* 0x000fc400048060ff */
[----:B------:R-:W-:Y:S01]  /*2960*/  PRMT R11, R29, 0x3340, R0 ;  /* 0x000033401d0b7816 */ /* 0x000fe20000000000 */
[----:B------:R-:W-:Y:S01]  /*2970*/  IMAD R19, R9, 0x400, R14 ;  /* 0x0000040009137824 */ /* 0x000fe200078e020e */
[----:B------:R-:W-:Y:S01]  /*2980*/  PRMT R10, R24, 0x3340, R21 ;  /* 0x00003340180a7816 */ /* 0x000fe20000000015 */
[----:B------:R-:W-:Y:S01]  /*2990*/  IMAD.IADD R9, R7, 0x1, R8 ;  /* 0x0000000107097824 */ /* 0x000fe200078e0208 */
[----:B------:R-:W-:Y:S02]  /*29a0*/  PRMT R17, R12, 0x5410, R13 ;  /* 0x000054100c117816 */ /* 0x000fe4000000000d */
[----:B------:R-:W-:Y:S02]  /*29b0*/  LOP3.LUT R26, R26, 0xffff, RZ, 0xc0, !PT ;  /* 0x0000ffff1a1a7812 */ /* 0x000fe400078ec0ff */
[----:B------:R-:W-:Y:S02]  /*29c0*/  LOP3.LUT R27, R30, 0xffff, RZ, 0xc0, !PT ;  /* 0x0000ffff1e1b7812 */ /* 0x000fe400078ec0ff */
[----:B------:R-:W-:-:S02]  /*29d0*/  LOP3.LUT R31, R34, 0xffff, RZ, 0xc0, !PT ;  /* 0x0000ffff221f7812 */ /* 0x000fc400078ec0ff */
[----:B------:R-:W-:Y:S02]  /*29e0*/  LOP3.LUT R39, R50, 0xffff, RZ, 0xc0, !PT ;  /* 0x0000ffff32277812 */ /* 0x000fe400078ec0ff */
[----:B------:R-:W-:Y:S02]  /*29f0*/  LOP3.LUT R42, R42, 0xffff, RZ, 0xc0, !PT ;  /* 0x0000ffff2a2a7812 */ /* 0x000fe400078ec0ff */
[----:B------:R-:W-:Y:S02]  /*2a00*/  LOP3.LUT R35, R46, 0xffff, RZ, 0xc0, !PT ;  /* 0x0000ffff2e237812 */ /* 0x000fe400078ec0ff */
[--C-:B------:R-:W-:Y:S02]  /*2a10*/  SHF.R.S32.HI R13, RZ, 0x4, R0.reuse ;  /* 0x00000004ff0d7819 */ /* 0x100fe40000011400 */
[----:B------:R-:W-:Y:S02]  /*2a20*/  PRMT R15, R10, 0x5410, R11 ;  /* 0x000054100a0f7816 */ /* 0x000fe4000000000b */
[----:B------:R-:W-:-:S02]  /*2a30*/  PRMT R8, R31, 0x3340, R0 ;  /* 0x000033401f087816 */ /* 0x000fc40000000000 */
[----:B------:R-:W-:Y:S02]  /*2a40*/  PRMT R11, R39, 0x3340, R0 ;  /* 0x00003340270b7816 */ /* 0x000fe40000000000 */
[----:B------:R-:W-:Y:S02]  /*2a50*/  PRMT R7, R26, 0x3340, R27 ;  /* 0x000033401a077816 */ /* 0x000fe4000000001b */
[----:B------:R-:W-:Y:S02]  /*2a60*/  PRMT R10, R42, 0x3340, R35 ;  /* 0x000033402a0a7816 */ /* 0x000fe40000000023 */
[----:B------:R-:W-:Y:S02]  /*2a70*/  SHF.R.U32.HI R12, RZ, 0x2, R6 ;  /* 0x00000002ff0c7819 */ /* 0x000fe40000011606 */
[----:B------:R-:W-:Y:S02]  /*2a80*/  SGXT R6, R13, 0x1 ;  /* 0x000000010d06781a */ /* 0x000fe40000000200 */
[----:B------:R-:W-:-:S02]  /*2a90*/  PRMT R23, R7, 0x5410, R8 ;  /* 0x0000541007177816 */ /* 0x000fc40000000008 */
[----:B------:R-:W-:Y:S02]  /*2aa0*/  PRMT R25, R10, 0x5410, R11 ;  /* 0x000054100a197816 */ /* 0x000fe4000000000b */
[----:B------:R-:W-:Y:S02]  /*2ab0*/  LOP3.LUT R7, R19, R12, RZ, 0x3c, !PT ;  /* 0x0000000c13077212 */ /* 0x000fe400078e3cff */
[----:B------:R-:W-:Y:S02]  /*2ac0*/  LOP3.LUT R13, R9, 0x1020, R6, 0x78, !PT ;  /* 0x00001020090d7812 */ /* 0x000fe400078e7806 */
[----:B------:R-:W-:Y:S02]  /*2ad0*/  SHF.R.U32.HI R10, RZ, 0x8, R40 ;  /* 0x00000008ff0a7819 */ /* 0x000fe40000011628 */
[----:B------:R-:W-:Y:S02]  /*2ae0*/  SHF.R.U32.HI R11, RZ, 0x8, R33 ;  /* 0x00000008ff0b7819 */ /* 0x000fe40000011621 */
[----:B------:R-:W-:-:S02]  /*2af0*/  SHF.R.U32.HI R6, RZ, 0x8, R24 ;  /* 0x00000008ff067819 */ /* 0x000fc40000011618 */
[----:B------:R-:W-:Y:S02]  /*2b00*/  SHF.R.U32.HI R8, RZ, 0x8, R21 ;  /* 0x00000008ff087819 */ /* 0x000fe40000011615 */
[----:B------:R-:W-:Y:S02]  /*2b10*/  SHF.R.U32.HI R9, RZ, 0x8, R29 ;  /* 0x00000008ff097819 */ /* 0x000fe4000001161d */
[----:B------:R-:W-:Y:S02]  /*2b20*/  SHF.R.U32.HI R12, RZ, 0x8, R37 ;  /* 0x00000008ff0c7819 */ /* 0x000fe40000011625 */
[----:B------:R-:W-:Y:S02]  /*2b30*/  LOP3.LUT R11, R11, 0xffff, RZ, 0xc0, !PT ;  /* 0x0000ffff0b0b7812 */ /* 0x000fe400078ec0ff */
[----:B------:R-:W-:Y:S02]  /*2b40*/  LOP3.LUT R10, R10, 0xffff, RZ, 0xc0, !PT ;  /* 0x0000ffff0a0a7812 */ /* 0x000fe400078ec0ff */
[----:B------:R-:W-:-:S02]  /*2b50*/  LOP3.LUT R8, R8, 0xffff, RZ, 0xc0, !PT ;  /* 0x0000ffff08087812 */ /* 0x000fc400078ec0ff */
[----:B------:R-:W-:Y:S02]  /*2b60*/  LOP3.LUT R19, R6, 0xffff, RZ, 0xc0, !PT ;  /* 0x0000ffff06137812 */ /* 0x000fe400078ec0ff */
[----:B------:R-:W-:Y:S02]  /*2b70*/  LOP3.LUT R9, R9, 0xffff, RZ, 0xc0, !PT ;  /* 0x0000ffff09097812 */ /* 0x000fe400078ec0ff */
[----:B------:R-:W-:Y:S02]  /*2b80*/  LOP3.LUT R12, R12, 0xffff, RZ, 0xc0, !PT ;  /* 0x0000ffff0c0c7812 */ /* 0x000fe400078ec0ff */
[----:B------:R-:W-:Y:S02]  /*2b90*/  PRMT R16, R10, 0x3340, R11 ;  /* 0x000033400a107816 */ /* 0x000fe4000000000b */
[----:B------:R-:W-:Y:S02]  /*2ba0*/  PRMT R19, R19, 0x3340, R8 ;  /* 0x0000334013137816 */ /* 0x000fe40000000008 */
[----:B------:R-:W-:-:S02]  /*2bb0*/  PRMT R14, R9, 0x3340, R0 ;  /* 0x00003340090e7816 */ /* 0x000fc40000000000 */
[----:B------:R-:W-:Y:S02]  /*2bc0*/  PRMT R21, R12, 0x3340, R1 ;  /* 0x000033400c157816 */ /* 0x000fe40000000001 */
[----:B------:R-:W-:Y:S02]  /*2bd0*/  SHF.R.U32.HI R10, RZ, 0x8, R42 ;  /* 0x00000008ff0a7819 */ /* 0x000fe4000001162a */
[----:B------:R-:W-:Y:S02]  /*2be0*/  SHF.R.U32.HI R11, RZ, 0x8, R35 ;  /* 0x00000008ff0b7819 */ /* 0x000fe40000011623 */
[----:B------:R-:W-:Y:S02]  /*2bf0*/  SHF.R.U32.HI R6, RZ, 0x8, R26 ;  /* 0x00000008ff067819 */ /* 0x000fe4000001161a */
[----:B------:R-:W-:Y:S02]  /*2c00*/  SHF.R.U32.HI R8, RZ, 0x8, R27 ;  /* 0x00000008ff087819 */ /* 0x000fe4000001161b */
[----:B------:R-:W-:-:S02]  /*2c10*/  SHF.R.U32.HI R9, RZ, 0x8, R31 ;  /* 0x00000008ff097819 */ /* 0x000fc4000001161f */
[----:B------:R-:W-:Y:S02]  /*2c20*/  SHF.R.U32.HI R12, RZ, 0x8, R39 ;  /* 0x00000008ff0c7819 */ /* 0x000fe40000011627 */
[----:B------:R-:W-:Y:S02]  /*2c30*/  LOP3.LUT R11, R11, 0xffff, RZ, 0xc0, !PT ;  /* 0x0000ffff0b0b7812 */ /* 0x000fe400078ec0ff */
[----:B------:R-:W-:Y:S02]  /*2c40*/  LOP3.LUT R10, R10, 0xffff, RZ, 0xc0, !PT ;  /* 0x0000ffff0a0a7812 */ /* 0x000fe400078ec0ff */
[----:B------:R-:W-:Y:S02]  /*2c50*/  LOP3.LUT R8, R8, 0xffff, RZ, 0xc0, !PT ;  /* 0x0000ffff08087812 */ /* 0x000fe400078ec0ff */
[----:B------:R-:W-:Y:S02]  /*2c60*/  LOP3.LUT R27, R6, 0xffff, RZ, 0xc0, !PT ;  /* 0x0000ffff061b7812 */ /* 0x000fe400078ec0ff */
[----:B------:R-:W-:-:S02]  /*2c70*/  LOP3.LUT R9, R9, 0xffff, RZ, 0xc0, !PT ;  /* 0x0000ffff09097812 */ /* 0x000fc400078ec0ff */
[----:B------:R-:W-:Y:S02]  /*2c80*/  LOP3.LUT R12, R12, 0xffff, RZ, 0xc0, !PT ;  /* 0x0000ffff0c0c7812 */ /* 0x000fe400078ec0ff */
[----:B------:R-:W-:Y:S02]  /*2c90*/  F2FP.SATFINITE.E5M2.F32.PACK_AB_MERGE_C R52, R53, R52, RZ ;  /* 0x000000343534723e */ /* 0x000fe400048060ff */
[----:B------:R-:W-:Y:S02]  /*2ca0*/  PRMT R10, R10, 0x3340, R11 ;  /* 0x000033400a0a7816 */ /* 0x000fe4000000000b */
[----:B------:R-:W-:Y:S02]  /*2cb0*/  F2FP.SATFINITE.E5M2.F32.PACK_AB_MERGE_C R54, R55, R54, RZ ;  /* 0x000000363736723e */ /* 0x000fe400048060ff */
[----:B------:R-:W-:Y:S02]  /*2cc0*/  PRMT R8, R27, 0x3340, R8 ;  /* 0x000033401b087816 */ /* 0x000fe40000000008 */
[----:B------:R-:W-:-:S02]  /*2cd0*/  PRMT R9, R9, 0x3340, R0 ;  /* 0x0000334009097816 */ /* 0x000fc40000000000 */
[----:B------:R-:W-:Y:S02]  /*2ce0*/  PRMT R11, R12, 0x3340, R1 ;  /* 0x000033400c0b7816 */ /* 0x000fe40000000001 */
[----:B------:R-:W-:Y:S02]  /*2cf0*/  LOP3.LUT R36, R36, 0xffff, RZ, 0xc0, !PT ;  /* 0x0000ffff24247812 */ /* 0x000fe400078ec0ff */
[----:B------:R-:W-:Y:S02]  /*2d00*/  PRMT R19, R19, 0x5410, R14 ;  /* 0x0000541013137816 */ /* 0x000fe4000000000e */
[----:B------:R-:W-:Y:S02]  /*2d10*/  PRMT R21, R16, 0x5410, R21 ;  /* 0x0000541010157816 */ /* 0x000fe40000000015 */
[----:B------:R-:W-:Y:S02]  /*2d20*/  LOP3.LUT R52, R52, 0xffff, RZ, 0xc0, !PT ;  /* 0x0000ffff34347812 */ /* 0x000fe400078ec0ff */
[----:B------:R-:W-:-:S02]  /*2d30*/  LOP3.LUT R38, R38, 0xffff, RZ, 0xc0, !PT ;  /* 0x0000ffff26267812 */ /* 0x000fc400078ec0ff */
[----:B------:R-:W-:Y:S02]  /*2d40*/  PRMT R9, R8, 0x5410, R9 ;  /* 0x0000541008097816 */ /* 0x000fe40000000009 */
[----:B------:R-:W-:Y:S01]  /*2d50*/  PRMT R39, R10, 0x5410, R11 ;  /* 0x000054100a277816 */ /* 0x000fe2000000000b */
[----:B------:R-:W0:Y:S01]  /*2d60*/  LDC R8, c[0x0][0x248] ;  /* 0x00009200ff087b82 */ /* 0x000e220000000800 */
[----:B------:R-:W-:Y:S02]  /*2d70*/  LOP3.LUT R54, R54, 0xffff, RZ, 0xc0, !PT ;  /* 0x0000ffff36367812 */ /* 0x000fe400078ec0ff */
[--C-:B------:R-:W-:Y:S02]  /*2d80*/  PRMT R10, R15, 0x4210, R36.reuse ;  /* 0x000042100f0a7816 */ /* 0x100fe40000000024 */
[----:B------:R-:W-:Y:S02]  /*2d90*/  PRMT R36, R19, 0x5210, R36 ;  /* 0x0000521013247816 */ /* 0x000fe40000000024 */
[--C-:B------:R-:W-:Y:S01]  /*2da0*/  PRMT R11, R17, 0x4210, R52.reuse ;  /* 0x00004210110b7816 */ /* 0x100fe20000000034 */
[----:B------:R-:W-:Y:S01]  /*2db0*/  IMAD.U32 R17, RZ, RZ, UR9 ;  /* 0x00000009ff117e24 */ /* 0x000fe2000f8e00ff */
[----:B------:R-:W-:-:S02]  /*2dc0*/  PRMT R37, R21, 0x5210, R52 ;  /* 0x0000521015257816 */ /* 0x000fc40000000034 */
[--C-:B------:R-:W-:Y:S01]  /*2dd0*/  PRMT R14, R23, 0x4210, R38.reuse ;  /* 0x00004210170e7816 */ /* 0x100fe20000000026 */
[----:B------:R1:W-:Y:S01]  /*2de0*/  STS.64 [R13+UR8], R10 ;  /* 0x0000000a0d007988 */ /* 0x0003e20008000a08 */
[----:B------:R-:W-:Y:S02]  /*2df0*/  PRMT R38, R9, 0x5210, R38 ;  /* 0x0000521009267816 */ /* 0x000fe40000000026 */
[--C-:B------:R-:W-:Y:S01]  /*2e00*/  PRMT R15, R25, 0x4210, R54.reuse ;  /* 0x00004210190f7816 */ /* 0x100fe20000000036 */
[----:B------:R-:W-:Y:S01]  /*2e10*/  STS.64 [R13+UR8+0x200], R36 ;  /* 0x000200240d007988 */ /* 0x000fe20008000a08 */
[----:B------:R-:W-:Y:S02]  /*2e20*/  LOP3.LUT R6, R13, 0x40, RZ, 0x3c, !PT ;  /* 0x000000400d067812 */ /* 0x000fe400078e3cff */
[----:B------:R-:W-:Y:S02]  /*2e30*/  PRMT R39, R39, 0x5210, R54 ;  /* 0x0000521027277816 */ /* 0x000fe40000000036 */
[----:B------:R-:W-:Y:S01]  /*2e40*/  LOP3.LUT R9, R2, UR9, RZ, 0xfc, !PT ;  /* 0x0000000902097c12 */ /* 0x000fe2000f8efcff */
[----:B------:R0:W-:Y:S01]  /*2e50*/  STS.64 [R6+UR8+0x2000], R14 ;  /* 0x0020000e06007988 */ /* 0x0001e20008000a08 */
[C---:B------:R-:W-:Y:S01]  /*2e60*/  ISETP.GE.AND P0, PT, R3.reuse, UR12, PT ;  /* 0x0000000c03007c0c */ /* 0x040fe2000bf06270 */
[----:B-1----:R-:W-:Y:S01]  /*2e70*/  IMAD R10, R3, UR4, RZ ;  /* 0x00000004030a7c24 */ /* 0x002fe2000f8e02ff */
[----:B------:R-:W-:Y:S01]  /*2e80*/  LOP3.LUT R11, R17, 0xf0, R2, 0xfe, !PT ;  /* 0x000000f0110b7812 */ /* 0x000fe200078efe02 */
[----:B------:R1:W-:Y:S01]  /*2e90*/  STS.64 [R6+UR8+0x2200], R38 ;  /* 0x0022002606007988 */ /* 0x0003e20008000a08 */
[----:B------:R-:W-:-:S02]  /*2ea0*/  ISETP.LT.AND P4, PT, R9, UR13, !P0 ;  /* 0x0000000d09007c0c */ /* 0x000fc4000c781270 */
[C-C-:B------:R-:W-:Y:S01]  /*2eb0*/  LOP3.LUT R3, R17.reuse, 0xe0, R2.reuse, 0xfe, !PT ;  /* 0x000000e011037812 */ /* 0x140fe200078efe02 */
[----:B------:R-:W-:Y:S01]  /*2ec0*/  BAR.SYNC.DEFER_BLOCKING 0x0 ;  /* 0x0000000000007b1d */ /* 0x000fe20000010000 */
[C-C-:B------:R-:W-:Y:S02]  /*2ed0*/  LOP3.LUT R20, R17.reuse, 0xd0, R2.reuse, 0xfe, !PT ;  /* 0x000000d011147812 */ /* 0x140fe400078efe02 */
[--C-:B------:R-:W-:Y:S01]  /*2ee0*/  LOP3.LUT R12, R17, 0xc0, R2.reuse, 0xfe, !PT ;  /* 0x000000c0110c7812 */ /* 0x100fe200078efe02 */
[----:B0-----:R-:W-:Y:S01]  /*2ef0*/  IMAD R15, R9, R8, RZ ;  /* 0x00000008090f7224 */ /* 0x001fe200078e02ff */
[C-C-:B------:R-:W-:Y:S01]  /*2f00*/  LOP3.LUT R24, R17.reuse, 0xb0, R2.reuse, 0xfe, !PT ;  /* 0x000000b011187812 */ /* 0x140fe200078efe02 */
[----:B------:R-:W-:Y:S01]  /*2f10*/  VIADD R9, R4, UR9 ;  /* 0x0000000904097c36 */ /* 0x000fe20008000000 */
[C-C-:B------:R-:W-:Y:S01]  /*2f20*/  LOP3.LUT R26, R17.reuse, 0xa0, R2.reuse, 0xfe, !PT ;  /* 0x000000a0111a7812 */ /* 0x140fe200078efe02 */
[----:B------:R-:W-:Y:S01]  /*2f30*/  IMAD R21, R8, 0x20, R15 ;  /* 0x0000002008157824 */ /* 0x000fe200078e020f */
[----:B------:R-:W-:-:S02]  /*2f40*/  LOP3.LUT R28, R17, 0x90, R2, 0xfe, !PT ;  /* 0x00000090111c7812 */ /* 0x000fc400078efe02 */
[C-C-:B------:R-:W-:Y:S02]  /*2f50*/  LOP3.LUT R29, R17.reuse, 0x80, R2.reuse, 0xfe, !PT ;  /* 0x00000080111d7812 */ /* 0x140fe400078efe02 */
[C-C-:B------:R-:W-:Y:S02]  /*2f60*/  LOP3.LUT R30, R17.reuse, 0x70, R2.reuse, 0xfe, !PT ;  /* 0x00000070111e7812 */ /* 0x140fe400078efe02 */
[C-C-:B------:R-:W-:Y:S02]  /*2f70*/  LOP3.LUT R31, R17.reuse, 0x60, R2.reuse, 0xfe, !PT ;  /* 0x00000060111f7812 */ /* 0x140fe400078efe02 */
[C-C-:B------:R-:W-:Y:S02]  /*2f80*/  LOP3.LUT R18, R17.reuse, 0x50, R2.reuse, 0xfe, !PT ;  /* 0x0000005011127812 */ /* 0x140fe400078efe02 */
[C-C-:B------:R-:W-:Y:S02]  /*2f90*/  LOP3.LUT R32, R17.reuse, 0x40, R2.reuse, 0xfe, !PT ;  /* 0x0000004011207812 */ /* 0x140fe400078efe02 */
[----:B------:R-:W-:-:S02]  /*2fa0*/  LOP3.LUT R33, R17, 0x30, R2, 0xfe, !PT ;  /* 0x0000003011217812 */ /* 0x000fc400078efe02 */
[C---:B-1----:R-:W-:Y:S01]  /*2fb0*/  IADD3 R6, P1, R10.reuse, UR6, RZ ;  /* 0x000000060a067c10 */ /* 0x042fe2000ff3e0ff */
[----:B------:R-:W0:Y:S01]  /*2fc0*/  LDS.64 R22, [R7+UR8] ;  /* 0x0000000807167984 */ /* 0x000e220008000a00 */
[C-C-:B------:R-:W-:Y:S02]  /*2fd0*/  LOP3.LUT R34, R17.reuse, 0x20, R2.reuse, 0xfe, !PT ;  /* 0x0000002011227812 */ /* 0x140fe400078efe02 */
[----:B------:R-:W-:Y:S01]  /*2fe0*/  LOP3.LUT R13, R17, 0x10, R2, 0xfe, !PT ;  /* 0x00000010110d7812 */ /* 0x000fe200078efe02 */
[C---:B------:R-:W-:Y:S01]  /*2ff0*/  IMAD R17, R9.reuse, R8, RZ ;  /* 0x0000000809117224 */ /* 0x040fe200078e02ff */
[----:B------:R-:W-:Y:S01]  /*3000*/  ISETP.LT.AND P3, PT, R9, UR13, !P0 ;  /* 0x0000000d09007c0c */ /* 0x000fe2000c761270 */
[----:B------:R-:W-:Y:S01]  /*3010*/  VIADD R9, R5, UR9 ;  /* 0x0000000905097c36 */ /* 0x000fe20008000000 */
[----:B------:R-:W-:Y:S02]  /*3020*/  LEA.HI.X.SX32 R2, R10, UR7, 0x1, P1 ;  /* 0x000000070a027c11 */ /* 0x000fe400088f0eff */
[----:B------:R-:W-:Y:S01]  /*3030*/  IADD3 R10, P2, R15, R6, RZ ;  /* 0x000000060f0a7210 */ /* 0x000fe20007f5e0ff */
[----:B------:R-:W-:Y:S01]  /*3040*/  IMAD R19, R9, R8, RZ ;  /* 0x0000000809137224 */ /* 0x000fe200078e02ff */
[----:B------:R-:W-:-:S02]  /*3050*/  IADD3 R4, P6, R17, R6, RZ ;  /* 0x0000000611047210 */ /* 0x000fc40007fde0ff */
[----:B------:R-:W-:Y:S02]  /*3060*/  ISETP.LT.AND P1, PT, R11, UR13, !P0 ;  /* 0x0000000d0b007c0c */ /* 0x000fe4000c721270 */
[----:B------:R-:W-:Y:S02]  /*3070*/  LEA.HI.X.SX32 R11, R15, R2, 0x1, P2 ;  /* 0x000000020f0b7211 */ /* 0x000fe400010f0eff */
[C---:B------:R-:W-:Y:S01]  /*3080*/  ISETP.LT.AND P5, PT, R13.reuse, UR13, !P0 ;  /* 0x0000000d0d007c0c */ /* 0x040fe2000c7a1270 */
[----:B------:R-:W-:Y:S01]  /*3090*/  IMAD R13, R13, R8, RZ ;  /* 0x000000080d0d7224 */ /* 0x000fe200078e02ff */
[----:B------:R-:W-:Y:S02]  /*30a0*/  LEA.HI.X.SX32 R5, R17, R2, 0x1, P6 ;  /* 0x0000000211057211 */ /* 0x000fe400030f0eff */
[----:B------:R-:W-:Y:S02]  /*30b0*/  IADD3 R14, P6, R19, R6, RZ ;  /* 0x00000006130e7210 */ /* 0x000fe40007fde0ff */
[----:B------:R-:W-:-:S02]  /*30c0*/  ISETP.LT.AND P2, PT, R12, UR13, !P0 ;  /* 0x0000000d0c007c0c */ /* 0x000fc4000c741270 */
[----:B------:R-:W-:Y:S02]  /*30d0*/  LEA.HI.X.SX32 R15, R19, R2, 0x1, P6 ;  /* 0x00000002130f7211 */ /* 0x000fe400030f0eff */
[C---:B------:R-:W-:Y:S02]  /*30e0*/  IADD3 R12, P6, R13.reuse, R6, RZ ;  /* 0x000000060d0c7210 */ /* 0x040fe40007fde0ff */
[----:B------:R-:W-:Y:S02]  /*30f0*/  LEA.HI R0, R0, UR9, RZ, 0x1a ;  /* 0x0000000900007c11 */ /* 0x000fe4000f8fd0ff */
[----:B------:R-:W-:Y:S02]  /*3100*/  LEA.HI.X.SX32 R13, R13, R2, 0x1, P6 ;  /* 0x000000020d0d7211 */ /* 0x000fe400030f0eff */
[----:B------:R-:W-:Y:S02]  /*3110*/  ISETP.LT.AND P6, PT, R34, UR13, !P0 ;  /* 0x0000000d22007c0c */ /* 0x000fe4000c7c1270 */
[----:B0-----:R-:W-:-:S02]  /*3120*/  PRMT R27, R22, 0x7770, RZ ;  /* 0x00007770161b7816 */ /* 0x001fc400000000ff */
[C---:B------:R-:W-:Y:S02]  /*3130*/  PRMT R25, R22.reuse, 0x7771, RZ ;  /* 0x0000777116197816 */ /* 0x040fe400000000ff */
[----:B------:R-:W-:Y:S01]  /*3140*/  PRMT R19, R22, 0x7772, RZ ;  /* 0x0000777216137816 */ /* 0x000fe200000000ff */
[----:B------:R0:W-:Y:S01]  /*3150*/  @P4 STG.E.U8 desc[UR10][R10.64], R27 ;  /* 0x0000001b0a004986 */ /* 0x0001e2000c10110a */
[----:B------:R-:W-:Y:S01]  /*3160*/  ISETP.LT.AND P4, PT, R9, UR13, !P0 ;  /* 0x0000000d09007c0c */ /* 0x000fe2000c781270 */
[----:B------:R-:W-:Y:S02]  /*3170*/  VIADD R9, R0, 0x38 ;  /* 0x0000003800097836 */ /* 0x000fe40000000000 */
[----:B------:R-:W1:Y:S04]  /*3180*/  LDS.64 R10, [R7+UR8+0x400] ;  /* 0x00040008070a7984 */ /* 0x000e680008000a00 */
[----:B------:R2:W-:Y:S01]  /*3190*/  @P3 STG.E.U8 desc[UR10][R4.64], R25 ;  /* 0x0000001904003986 */ /* 0x0005e2000c10110a */
[----:B------:R-:W-:-:S03]  /*31a0*/  IADD3 R16, P3, R21, R6, RZ ;  /* 0x0000000615107210 */ /* 0x000fc60007f7e0ff */
[----:B------:R3:W-:Y:S01]  /*31b0*/  @P5 STG.E.U8 desc[UR10][R12.64], R19 ;  /* 0x000000130c005986 */ /* 0x0007e2000c10110a */
[----:B------:R-:W-:Y:S01]  /*31c0*/  LEA.HI.X.SX32 R17, R21, R2, 0x1, P3 ;  /* 0x0000000215117211 */ /* 0x000fe200018f0eff */
[----:B------:R-:W-:Y:S01]  /*31d0*/  IMAD R21, R8, 0x10, R21 ;  /* 0x0000001008157824 */ /* 0x000fe200078e0215 */
[----:B0-----:R-:W-:Y:S02]  /*31e0*/  PRMT R27, R23, 0x7770, RZ ;  /* 0x00007770171b7816 */ /* 0x001fe400000000ff */
[----:B------:R-:W-:Y:S01]  /*31f0*/  ISETP.LT.AND P3, PT, R33, UR13, !P0 ;  /* 0x0000000d21007c0c */ /* 0x000fe2000c761270 */
[----:B--2---:R-:W-:Y:S01]  /*3200*/  VIADD R5, R0, 0x28 ;  /* 0x0000002800057836 */ /* 0x004fe20000000000 */
[----:B------:R-:W-:Y:S02]  /*3210*/  PRMT R25, R22, 0x7773, RZ ;  /* 0x0000777316197816 */ /* 0x000fe400000000ff */
[----:B---3--:R-:W-:Y:S02]  /*3220*/  PRMT R19, R23, 0x7771, RZ ;  /* 0x0000777117137816 */ /* 0x008fe400000000ff */
[C---:B------:R-:W-:Y:S01]  /*3230*/  ISETP.LT.AND P5, PT, R5.reuse, UR13, !P0 ;  /* 0x0000000d05007c0c */ /* 0x040fe2000c7a1270 */
[----:B------:R-:W-:Y:S01]  /*3240*/  IMAD R5, R5, R8, RZ ;  /* 0x0000000805057224 */ /* 0x000fe200078e02ff */
[----:B------:R0:W-:Y:S04]  /*3250*/  @P4 STG.E.U8 desc[UR10][R14.64], R25 ;  /* 0x000000190e004986 */ /* 0x0001e8000c10110a */
[-C--:B------:R-:W-:Y:S01]  /*3260*/  IADD3 R4, P4, R5, R6.reuse, RZ ;  /* 0x0000000605047210 */ /* 0x080fe20007f9e0ff */
[----:B------:R2:W-:Y:S01]  /*3270*/  @P6 STG.E.U8 desc[UR10][R16.64], R27 ;  /* 0x0000001b10006986 */ /* 0x0005e2000c10110a */
[----:B------:R-:W-:-:S02]  /*3280*/  IADD3 R12, P6, R21, R6, RZ ;  /* 0x00000006150c7210 */ /* 0x000fc40007fde0ff */
[----:B------:R-:W-:Y:S02]  /*3290*/  LEA.HI.X.SX32 R5, R5, R2, 0x1, P4 ;  /* 0x0000000205057211 */ /* 0x000fe400020f0eff */
[C---:B------:R-:W-:Y:S01]  /*32a0*/  ISETP.LT.AND P4, PT, R9.reuse, UR13, !P0 ;  /* 0x0000000d09007c0c */ /* 0x040fe2000c781270 */
[----:B------:R-:W-:Y:S01]  /*32b0*/  IMAD R9, R9, R8, RZ ;  /* 0x0000000809097224 */ /* 0x000fe200078e02ff */
[----:B------:R-:W-:Y:S01]  /*32c0*/  LEA.HI.X.SX32 R13, R21, R2, 0x1, P6 ;  /* 0x00000002150d7211 */ /* 0x000fe200030f0eff */
[----:B------:R3:W-:Y:S01]  /*32d0*/  @P5 STG.E.U8 desc[UR10][R4.64], R19 ;  /* 0x0000001304005986 */ /* 0x0007e2000c10110a */
[----:B------:R-:W-:Y:S01]  /*32e0*/  IMAD R21, R8, 0x10, R21 ;  /* 0x0000001008157824 */ /* 0x000fe200078e0215 */
[----:B0-----:R-:W-:Y:S02]  /*32f0*/  PRMT R25, R23, 0x7772, RZ ;  /* 0x0000777217197816 */ /* 0x001fe400000000ff */
[C---:B------:R-:W-:Y:S02]  /*3300*/  IADD3 R14, P6, R9.reuse, R6, RZ ;  /* 0x00000006090e7210 */ /* 0x040fe40007fde0ff */
[----:B------:R-:W-:Y:S01]  /*3310*/  ISETP.LT.AND P5, PT, R32, UR13, !P0 ;  /* 0x0000000d20007c0c */ /* 0x000fe2000c7a1270 */
[----:B------:R0:W-:Y:S01]  /*3320*/  @P3 STG.E.U8 desc[UR10][R12.64], R25 ;  /* 0x000000190c003986 */ /* 0x0001e2000c10110a */
[----:B------:R-:W-:Y:S01]  /*3330*/  LEA.HI.X.SX32 R15, R9, R2, 0x1, P6 ;  /* 0x00000002090f7211 */ /* 0x000fe200030f0eff */
[----:B------:R-:W-:Y:S01]  /*3340*/  VIADD R9, R0, 0x48 ;  /* 0x0000004800097836 */ /* 0x000fe20000000000 */
[----:B------:R-:W-:-:S02]  /*3350*/  PRMT R23, R23, 0x7773, RZ ;  /* 0x0000777317177816 */ /* 0x000fc400000000ff */
[----:B--2---:R-:W-:Y:S01]  /*3360*/  IADD3 R16, P6, R21, R6, RZ ;  /* 0x0000000615107210 */ /* 0x004fe20007fde0ff */
[C---:B---3--:R-:W-:Y:S01]  /*3370*/  IMAD R19, R9.reuse, R8, RZ ;  /* 0x0000000809137224 */ /* 0x048fe200078e02ff */
[----:B------:R-:W-:Y:S01]  /*3380*/  ISETP.LT.AND P3, PT, R18, UR13, !P0 ;  /* 0x0000000d12007c0c */ /* 0x000fe2000c761270 */
[----:B------:R2:W-:Y:S01]  /*3390*/  @P4 STG.E.U8 desc[UR10][R14.64], R23 ;  /* 0x000000170e004986 */ /* 0x0005e2000c10110a */
[----:B------:R-:W-:Y:S01]  /*33a0*/  ISETP.LT.AND P4, PT, R9, UR13, !P0 ;  /* 0x0000000d09007c0c */ /* 0x000fe2000c781270 */
[----:B------:R-:W-:Y:S01]  /*33b0*/  VIADD R5, R0, 0x58 ;  /* 0x0000005800057836 */ /* 0x000fe20000000000 */
[----:B------:R-:W-:Y:S01]  /*33c0*/  LEA.HI.X.SX32 R17, R21, R2, 0x1, P6 ;  /* 0x0000000215117211 */ /* 0x000fe200030f0eff */
[----:B------:R-:W-:Y:S01]  /*33d0*/  IMAD R21, R8, 0x10, R21 ;  /* 0x0000001008157824 */ /* 0x000fe200078e0215 */
[----:B-1----:R-:W-:Y:S02]  /*33e0*/  PRMT R9, R10, 0x7770, RZ ;  /* 0x000077700a097816 */ /* 0x002fe400000000ff */
[----:B0-----:R-:W-:-:S02]  /*33f0*/  IADD3 R12, P6, R19, R6, RZ ;  /* 0x00000006130c7210 */ /* 0x001fc40007fde0ff */
[----:B------:R-:W-:Y:S01]  /*3400*/  PRMT R27, R10, 0x7771, RZ ;  /* 0x000077710a1b7816 */ /* 0x000fe200000000ff */
[----:B------:R0:W-:Y:S01]  /*3410*/  @P5 STG.E.U8 desc[UR10][R16.64], R9 ;  /* 0x0000000910005986 */ /* 0x0001e2000c10110a */
[----:B------:R-:W-:Y:S02]  /*3420*/  LEA.HI.X.SX32 R13, R19, R2, 0x1, P6 ;  /* 0x00000002130d7211 */ /* 0x000fe400030f0eff */
[C---:B------:R-:W-:Y:S01]  /*3430*/  ISETP.LT.AND P5, PT, R5.reuse, UR13, !P0 ;  /* 0x0000000d05007c0c */ /* 0x040fe2000c7a1270 */
[----:B------:R-:W-:Y:S01]  /*3440*/  IMAD R5, R5, R8, RZ ;  /* 0x0000000805057224 */ /* 0x000fe200078e02ff */
[----:B--2---:R-:W-:Y:S01]  /*3450*/  IADD3 R14, P6, R21, R6, RZ ;  /* 0x00000006150e7210 */ /* 0x004fe20007fde0ff */
[----:B------:R1:W-:Y:S01]  /*3460*/  @P4 STG.E.U8 desc[UR10][R12.64], R27 ;  /* 0x0000001b0c004986 */ /* 0x0003e2000c10110a */
[----:B------:R-:W-:Y:S02]  /*3470*/  ISETP.LT.AND P4, PT, R31, UR13, !P0 ;  /* 0x0000000d1f007c0c */ /* 0x000fe4000c781270 */
[----:B------:R-:W-:Y:S01]  /*3480*/  LEA.HI.X.SX32 R15, R21, R2, 0x1, P6 ;  /* 0x00000002150f7211 */ /* 0x000fe200030f0eff */
[----:B------:R-:W-:Y:S01]  /*3490*/  IMAD R21, R8, 0x10, R21 ;  /* 0x0000001008157824 */ /* 0x000fe200078e0215 */
[----:B------:R-:W-:Y:S01]  /*34a0*/  IADD3 R18, P6, R5, R6, RZ ;  /* 0x0000000605127210 */ /* 0x000fe20007fde0ff */
[----:B0-----:R-:W-:Y:S01]  /*34b0*/  VIADD R9, R0, 0x68 ;  /* 0x0000006800097836 */ /* 0x001fe20000000000 */
[----:B------:R-:W-:-:S02]  /*34c0*/  PRMT R25, R10, 0x7772, RZ ;  /* 0x000077720a197816 */ /* 0x000fc400000000ff */
[----:B------:R-:W-:Y:S02]  /*34d0*/  LEA.HI.X.SX32 R19, R5, R2, 0x1, P6 ;  /* 0x0000000205137211 */ /* 0x000fe400030f0eff */
[----:B------:R-:W0:Y:S01]  /*34e0*/  LDS.64 R4, [R7+UR8+0x800] ;  /* 0x0008000807047984 */ /* 0x000e220008000a00 */
[----:B------:R-:W-:Y:S01]  /*34f0*/  PRMT R23, R10, 0x7773, RZ ;  /* 0x000077730a177816 */ /* 0x000fe200000000ff */
[----:B-1----:R-:W-:Y:S01]  /*3500*/  IMAD R13, R9, R8, RZ ;  /* 0x00000008090d7224 */ /* 0x002fe200078e02ff */
[----:B------:R-:W-:Y:S01]  /*3510*/  IADD3 R16, P6, R21, R6, RZ ;  /* 0x0000000615107210 */ /* 0x000fe20007fde0ff */
[----:B------:R1:W-:Y:S01]  /*3520*/  @P3 STG.E.U8 desc[UR10][R14.64], R25 ;  /* 0x000000190e003986 */ /* 0x0003e2000c10110a */
[----:B------:R-:W-:Y:S02]  /*3530*/  PRMT R27, R11, 0x7770, RZ ;  /* 0x000077700b1b7816 */ /* 0x000fe400000000ff */
[----:B------:R-:W-:Y:S01]  /*3540*/  LEA.HI.X.SX32 R17, R21, R2, 0x1, P6 ;  /* 0x0000000215117211 */ /* 0x000fe200030f0eff */
[----:B------:R2:W-:Y:S01]  /*3550*/  @P5 STG.E.U8 desc[UR10][R18.64], R23 ;  /* 0x0000001712005986 */ /* 0x0005e2000c10110a */
[----:B------:R-:W-:Y:S01]  /*3560*/  ISETP.LT.AND P5, PT, R9, UR13, !P0 ;  /* 0x0000000d09007c0c */ /* 0x000fe2000c7a1270 */
[----:B------:R-:W-:Y:S01]  /*3570*/  VIADD R9, R0, 0x78 ;  /* 0x0000007800097836 */ /* 0x000fe20000000000 */
[----:B------:R-:W-:Y:S01]  /*3580*/  IADD3 R12, P6, R13, R6, RZ ;  /* 0x000000060d0c7210 */ /* 0x000fe20007fde0ff */
[----:B------:R-:W-:Y:S01]  /*3590*/  IMAD R21, R8, 0x10, R21 ;  /* 0x0000001008157824 */ /* 0x000fe200078e0215 */
[----:B------:R3:W-:Y:S01]  /*35a0*/  @P4 STG.E.U8 desc[UR10][R16.64], R27 ;  /* 0x0000001b10004986 */ /* 0x0007e2000c10110a */
[----:B------:R-:W-:-:S02]  /*35b0*/  ISETP.LT.AND P3, PT, R30, UR13, !P0 ;  /* 0x0000000d1e007c0c */ /* 0x000fc4000c761270 */
[----:B------:R-:W-:Y:S02]  /*35c0*/  LEA.HI.X.SX32 R13, R13, R2, 0x1, P6 ;  /* 0x000000020d0d7211 */ /* 0x000fe400030f0eff */
[C---:B------:R-:W-:Y:S01]  /*35d0*/  ISETP.LT.AND P4, PT, R9.reuse, UR13, !P0 ;  /* 0x0000000d09007c0c */ /* 0x040fe2000c781270 */
[----:B------:R-:W-:Y:S01]  /*35e0*/  IMAD R9, R9, R8, RZ ;  /* 0x0000000809097224 */ /* 0x000fe200078e02ff */
[----:B-1----:R-:W-:Y:S02]  /*35f0*/  IADD3 R14, P6, R21, R6, RZ ;  /* 0x00000006150e7210 */ /* 0x002fe40007fde0ff */
[----:B------:R-:W-:Y:S02]  /*3600*/  PRMT R25, R11, 0x7771, RZ ;  /* 0x000077710b197816 */ /* 0x000fe400000000ff */
[----:B------:R-:W-:Y:S01]  /*3610*/  LEA.HI.X.SX32 R15, R21, R2, 0x1, P6 ;  /* 0x00000002150f7211 */ /* 0x000fe200030f0eff */
[----:B------:R-:W-:Y:S01]  /*3620*/  IMAD R21, R8, 0x10, R21 ;  /* 0x0000001008157824 */ /* 0x000fe200078e0215 */
[----:B--2---:R-:W-:Y:S01]  /*3630*/  IADD3 R18, P6, R9, R6, RZ ;  /* 0x0000000609127210 */ /* 0x004fe20007fde0ff */
[----:B------:R1:W-:Y:S01]  /*3640*/  @P5 STG.E.U8 desc[UR10][R12.64], R25 ;  /* 0x000000190c005986 */ /* 0x0003e2000c10110a */
[----:B------:R-:W-:-:S02]  /*3650*/  PRMT R23, R11, 0x7772, RZ ;  /* 0x000077720b177816 */ /* 0x000fc400000000ff */
[----:B------:R-:W-:Y:S01]  /*3660*/  LEA.HI.X.SX32 R19, R9, R2, 0x1, P6 ;  /* 0x0000000209137211 */ /* 0x000fe200030f0eff */
[C---:B------:R-:W-:Y:S01]  /*3670*/  VIADD R9, R0.reuse, 0x88 ;  /* 0x0000008800097836 */ /* 0x040fe20000000000 */
[----:B---3--:R-:W-:Y:S01]  /*3680*/  PRMT R17, R11, 0x7773, RZ ;  /* 0x000077730b117816 */ /* 0x008fe200000000ff */
[----:B------:R-:W-:Y:S01]  /*3690*/  @P3 STG.E.U8 desc[UR10][R14.64], R23 ;  /* 0x000000170e003986 */ /* 0x000fe2000c10110a */
[----:B------:R-:W-:Y:S02]  /*36a0*/  ISETP.LT.AND P5, PT, R29, UR13, !P0 ;  /* 0x0000000d1d007c0c */ /* 0x000fe4000c7a1270 */
[----:B------:R-:W-:Y:S01]  /*36b0*/  IADD3 R10, P6, R21, R6, RZ ;  /* 0x00000006150a7210 */ /* 0x000fe20007fde0ff */
[----:B------:R2:W-:Y:S01]  /*36c0*/  @P4 STG.E.U8 desc[UR10][R18.64], R17 ;  /* 0x0000001112004986 */ /* 0x0005e2000c10110a */
[C---:B------:R-:W-:Y:S01]  /*36d0*/  ISETP.LT.AND P4, PT, R9.reuse, UR13, !P0 ;  /* 0x0000000d09007c0c */ /* 0x040fe2000c781270 */
[----:B-1----:R-:W-:Y:S01]  /*36e0*/  IMAD R13, R9, R8, RZ ;  /* 0x00000008090d7224 */ /* 0x002fe200078e02ff */
[----:B------:R-:W-:Y:S01]  /*36f0*/  LEA.HI.X.SX32 R11, R21, R2, 0x1, P6 ;  /* 0x00000002150b7211 */ /* 0x000fe200030f0eff */
[----:B------:R-:W-:Y:S01]  /*3700*/  VIADD R9, R0, 0x98 ;  /* 0x0000009800097836 */ /* 0x000fe20000000000 */
[----:B0-----:R-:W-:Y:S01]  /*3710*/  PRMT R27, R4, 0x7770, RZ ;  /* 0x00007770041b7816 */ /* 0x001fe200000000ff */
[----:B------:R-:W-:Y:S01]  /*3720*/  IMAD R21, R8, 0x10, R21 ;  /* 0x0000001008157824 */ /* 0x000fe200078e0215 */
[----:B------:R-:W-:-:S02]  /*3730*/  IADD3 R12, P6, R13, R6, RZ ;  /* 0x000000060d0c7210 */ /* 0x000fc40007fde0ff */
[----:B------:R-:W-:Y:S01]  /*3740*/  ISETP.LT.AND P3, PT, R28, UR13, !P0 ;  /* 0x0000000d1c007c0c */ /* 0x000fe2000c761270 */
[----:B------:R-:W-:Y:S01]  /*3750*/  @P5 STG.E.U8 desc[UR10][R10.64], R27 ;  /* 0x0000001b0a005986 */ /* 0x000fe2000c10110a */
[----:B------:R-:W-:Y:S01]  /*3760*/  LEA.HI.X.SX32 R13, R13, R2, 0x1, P6 ;  /* 0x000000020d0d7211 */ /* 0x000fe200030f0eff */
[C---:B--2---:R-:W-:Y:S01]  /*3770*/  IMAD R17, R9.reuse, R8, RZ ;  /* 0x0000000809117224 */ /* 0x044fe200078e02ff */
[----:B------:R-:W-:Y:S01]  /*3780*/  PRMT R25, R4, 0x7771, RZ ;  /* 0x0000777104197816 */ /* 0x000fe200000000ff */
[----:B------:R0:W1:Y:S01]  /*3790*/  LDS.64 R28, [R7+UR8+0xc00] ;  /* 0x000c0008071c7984 */ /* 0x0000620008000a00 */
[----:B------:R-:W-:Y:S01]  /*37a0*/  ISETP.LT.AND P6, PT, R9, UR13, !P0 ;  /* 0x0000000d09007c0c */ /* 0x000fe2000c7c1270 */
[----:B------:R-:W-:Y:S01]  /*37b0*/  VIADD R9, R0, 0xa8 ;  /* 0x000000a800097836 */ /* 0x000fe20000000000 */
[----:B------:R-:W-:Y:S01]  /*37c0*/  IADD3 R14, P5, R21, R6, RZ ;  /* 0x00000006150e7210 */ /* 0x000fe20007fbe0ff */
[----:B------:R2:W-:Y:S01]  /*37d0*/  @P4 STG.E.U8 desc[UR10][R12.64], R25 ;  /* 0x000000190c004986 */ /* 0x0005e2000c10110a */
[----:B------:R-:W-:Y:S01]  /*37e0*/  PRMT R23, R4, 0x7772, RZ ;  /* 0x0000777204177816 */ /* 0x000fe200000000ff */
[----:B------:R-:W-:Y:S01]  /*37f0*/  IMAD R19, R9, R8, RZ ;  /* 0x0000000809137224 */ /* 0x000fe200078e02ff */
[----:B------:R-:W-:Y:S01]  /*3800*/  LEA.HI.X.SX32 R15, R21, R2, 0x1, P5 ;  /* 0x00000002150f7211 */ /* 0x000fe200028f0eff */
[----:B------:R-:W-:Y:S01]  /*3810*/  IMAD R21, R8, 0x10, R21 ;  /* 0x0000001008157824 */ /* 0x000fe200078e0215 */
[C---:B------:R-:W-:Y:S01]  /*3820*/  IADD3 R16, P4, R17.reuse, R6, RZ ;  /* 0x0000000611107210 */ /* 0x040fe20007f9e0ff */
[----:B0-----:R-:W-:Y:S01]  /*3830*/  VIADD R7, R0, 0xc8 ;  /* 0x000000c800077836 */ /* 0x001fe20000000000 */
[----:B------:R-:W-:Y:S01]  /*3840*/  ISETP.LT.AND P5, PT, R26, UR13, !P0 ;  /* 0x0000000d1a007c0c */ /* 0x000fe2000c7a1270 */
[----:B------:R0:W-:Y:S01]  /*3850*/  @P3 STG.E.U8 desc[UR10][R14.64], R23 ;  /* 0x000000170e003986 */ /* 0x0001e2000c10110a */
[----:B------:R-:W-:-:S02]  /*3860*/  LEA.HI.X.SX32 R17, R17, R2, 0x1, P4 ;  /* 0x0000000211117211 */ /* 0x000fc400020f0eff */
[----:B------:R-:W-:Y:S02]  /*3870*/  PRMT R27, R4, 0x7773, RZ ;  /* 0x00007773041b7816 */ /* 0x000fe400000000ff */
[----:B------:R-:W-:Y:S01]  /*3880*/  ISETP.LT.AND P3, PT, R9, UR13, !P0 ;  /* 0x0000000d09007c0c */ /* 0x000fe2000c761270 */
[----:B------:R-:W-:Y:S01]  /*3890*/  VIADD R9, R0, 0xb8 ;  /* 0x000000b800097836 */ /* 0x000fe20000000000 */
[-C--:B------:R-:W-:Y:S01]  /*38a0*/  IADD3 R10, P4, R21, R6.reuse, RZ ;  /* 0x00000006150a7210 */ /* 0x080fe20007f9e0ff */
[----:B------:R3:W-:Y:S01]  /*38b0*/  @P6 STG.E.U8 desc[UR10][R16.64], R27 ;  /* 0x0000001b10006986 */ /* 0x0007e2000c10110a */
[----:B--2---:R-:W-:Y:S02]  /*38c0*/  IADD3 R12, P6, R19, R6, RZ ;  /* 0x00000006130c7210 */ /* 0x004fe40007fde0ff */
[----:B------:R-:W-:Y:S01]  /*38d0*/  LEA.HI.X.SX32 R11, R21, R2, 0x1, P4 ;  /* 0x00000002150b7211 */ /* 0x000fe200020f0eff */
[----:B------:R-:W-:Y:S01]  /*38e0*/  IMAD R21, R8, 0x10, R21 ;  /* 0x0000001008157824 */ /* 0x000fe200078e0215 */
[----:B------:R-:W-:-:S02]  /*38f0*/  PRMT R25, R5, 0x7770, RZ ;  /* 0x0000777005197816 */ /* 0x000fc400000000ff */
[----:B------:R-:W-:Y:S02]  /*3900*/  ISETP.LT.AND P4, PT, R24, UR13, !P0 ;  /* 0x0000000d18007c0c */ /* 0x000fe4000c781270 */
[----:B------:R-:W-:Y:S01]  /*3910*/  LEA.HI.X.SX32 R13, R19, R2, 0x1, P6 ;  /* 0x00000002130d7211 */ /* 0x000fe200030f0eff */
[----:B------:R2:W-:Y:S01]  /*3920*/  @P5 STG.E.U8 desc[UR10][R10.64], R25 ;  /* 0x000000190a005986 */ /* 0x0005e2000c10110a */
[----:B0-----:R-:W-:Y:S01]  /*3930*/  PRMT R23, R5, 0x7771, RZ ;  /* 0x0000777105177816 */ /* 0x001fe200000000ff */
[----:B---3--:R-:W-:Y:S01]  /*3940*/  IMAD R17, R7, R8, RZ ;  /* 0x0000000807117224 */ /* 0x008fe200078e02ff */
[----:B------:R-:W-:Y:S02]  /*3950*/  IADD3 R14, P5, R21, R6, RZ ;  /* 0x00000006150e7210 */ /* 0x000fe40007fbe0ff */
[----:B------:R-:W-:Y:S01]  /*3960*/  PRMT R19, R5, 0x7772, RZ ;  /* 0x0000777205137816 */ /* 0x000fe200000000ff */
[----:B------:R0:W-:Y:S01]  /*3970*/  @P3 STG.E.U8 desc[UR10][R12.64], R23 ;  /* 0x000000170c003986 */ /* 0x0001e2000c10110a */
[C---:B------:R-:W-:Y:S01]  /*3980*/  ISETP.LT.AND P3, PT, R9.reuse, UR13, !P0 ;  /* 0x0000000d09007c0c */ /* 0x040fe2000c761270 */
[----:B------:R-:W-:Y:S01]  /*3990*/  IMAD R9, R9, R8, RZ ;  /* 0x0000000809097224 */ /* 0x000fe200078e02ff */
[----:B------:R-:W-:Y:S01]  /*39a0*/  LEA.HI.X.SX32 R15, R21, R2, 0x1, P5 ;  /* 0x00000002150f7211 */ /* 0x000fe200028f0eff */
[----:B------:R-:W-:Y:S01]  /*39b0*/  IMAD R21, R8, 0x10, R21 ;  /* 0x0000001008157824 */ /* 0x000fe200078e0215 */
[----:B-1----:R-:W-:-:S02]  /*39c0*/  PRMT R27, R28, 0x7770, RZ ;  /* 0x000077701c1b7816 */ /* 0x002fc400000000ff */
[----:B--2---:R-:W-:Y:S01]  /*39d0*/  IADD3 R10, P6, R9, R6, RZ ;  /* 0x00000006090a7210 */ /* 0x004fe20007fde0ff */
[----:B------:R1:W-:Y:S01]  /*39e0*/  @P4 STG.E.U8 desc[UR10][R14.64], R19 ;  /* 0x000000130e004986 */ /* 0x0003e2000c10110a */
[----:B------:R-:W-:Y:S01]  /*39f0*/  ISETP.LT.AND P4, PT, R7, UR13, !P0 ;  /* 0x0000000d07007c0c */ /* 0x000fe2000c781270 */
[C---:B------:R-:W-:Y:S01]  /*3a00*/  VIADD R7, R0.reuse, 0xf8 ;  /* 0x000000f800077836 */ /* 0x040fe20000000000 */
[----:B------:R-:W-:Y:S01]  /*3a10*/  LEA.HI.X.SX32 R11, R9, R2, 0x1, P6 ;  /* 0x00000002090b7211 */ /* 0x000fe200030f0eff */
[----:B------:R-:W-:Y:S01]  /*3a20*/  VIADD R9, R0, 0xd8 ;  /* 0x000000d800097836 */ /* 0x000fe20000000000 */
[-C--:B0-----:R-:W-:Y:S02]  /*3a30*/  IADD3 R12, P5, R21, R6.reuse, RZ ;  /* 0x00000006150c7210 */ /* 0x081fe40007fbe0ff */
[----:B------:R-:W-:Y:S02]  /*3a40*/  IADD3 R4, P6, R17, R6, RZ ;  /* 0x0000000611047210 */ /* 0x000fe40007fde0ff */
[----:B------:R-:W-:-:S02]  /*3a50*/  PRMT R23, R5, 0x7773, RZ ;  /* 0x0000777305177816 */ /* 0x000fc400000000ff */
[-C--:B------:R-:W-:Y:S01]  /*3a60*/  LEA.HI.X.SX32 R13, R21, R2.reuse, 0x1, P5 ;  /* 0x00000002150d7211 */ /* 0x080fe200028f0eff */
[----:B------:R-:W-:Y:S01]  /*3a70*/  IMAD R21, R8, 0x10, R21 ;  /* 0x0000001008157824 */ /* 0x000fe200078e0215 */
[----:B------:R-:W-:Y:S01]  /*3a80*/  LEA.HI.X.SX32 R5, R17, R2, 0x1, P6 ;  /* 0x0000000211057211 */ /* 0x000fe200030f0eff */
[----:B------:R0:W-:Y:S01]  /*3a90*/  @P3 STG.E.U8 desc[UR10][R10.64], R23 ;  /* 0x000000170a003986 */ /* 0x0001e2000c10110a */
[----:B------:R-:W-:Y:S01]  /*3aa0*/  PRMT R25, R28, 0x7771, RZ ;  /* 0x000077711c197816 */ /* 0x000fe200000000ff */
[----:B------:R-:W-:Y:S01]  /*3ab0*/  VIADD R17, R0, 0xe8 ;  /* 0x000000e800117836 */ /* 0x000fe20000000000 */
[----:B-1----:R-:W-:Y:S01]  /*3ac0*/  IADD3 R14, P3, R21, R6, RZ ;  /* 0x00000006150e7210 */ /* 0x002fe20007f7e0ff */
[----:B------:R1:W-:Y:S01]  /*3ad0*/  @P2 STG.E.U8 desc[UR10][R12.64], R27 ;  /* 0x0000001b0c002986 */ /* 0x0003e2000c10110a */
[----:B------:R-:W-:Y:S01]  /*3ae0*/  ISETP.LT.AND P5, PT, R20, UR13, !P0 ;  /* 0x0000000d14007c0c */ /* 0x000fe2000c7a1270 */
[----:B------:R-:W-:Y:S01]  /*3af0*/  IMAD R19, R17, R8, RZ ;  /* 0x0000000811137224 */ /* 0x000fe200078e02ff */
[----:B------:R-:W-:Y:S01]  /*3b00*/  LEA.HI.X.SX32 R15, R21, R2, 0x1, P3 ;  /* 0x00000002150f7211 */ /* 0x000fe200018f0eff */
[----:B------:R2:W-:Y:S01]  /*3b10*/  @P4 STG.E.U8 desc[UR10][R4.64], R25 ;  /* 0x0000001904004986 */ /* 0x0005e2000c10110a */
[C---:B------:R-:W-:Y:S01]  /*3b20*/  ISETP.LT.AND P4, PT, R9.reuse, UR13, !P0 ;  /* 0x0000000d09007c0c */ /* 0x040fe2000c781270 */
[----:B------:R-:W-:-:S02]  /*3b30*/  IMAD R9, R9, R8, RZ ;  /* 0x0000000809097224 */ /* 0x000fc400078e02ff */
[----:B0-----:R-:W-:Y:S01]  /*3b40*/  IMAD R11, R8, 0x10, R21 ;  /* 0x00000010080b7824 */ /* 0x001fe200078e0215 */
[----:B------:R-:W-:Y:S01]  /*3b50*/  PRMT R21, R28, 0x7773, RZ ;  /* 0x000077731c157816 */ /* 0x000fe200000000ff */
[----:B------:R-:W-:Y:S02]  /*3b60*/  IMAD R23, R7, R8, RZ ;  /* 0x0000000807177224 */ /* 0x000fe400078e02ff */
[----:B-1----:R-:W-:Y:S01]  /*3b70*/  IMAD R13, R8, 0x10, R11 ;  /* 0x00000010080d7824 */ /* 0x002fe200078e020b */
[-C--:B------:R-:W-:Y:S02]  /*3b80*/  IADD3 R10, P3, R11, R6.reuse, RZ ;  /* 0x000000060b0a7210 */ /* 0x080fe40007f7e0ff */
[-C--:B------:R-:W-:Y:S02]  /*3b90*/  IADD3 R8, P6, R19, R6.reuse, RZ ;  /* 0x0000000613087210 */ /* 0x080fe40007fde0ff */
[----:B--2---:R-:W-:Y:S02]  /*3ba0*/  IADD3 R4, P2, R9, R6, RZ ;  /* 0x0000000609047210 */ /* 0x004fe40007f5e0ff */
[----:B------:R-:W-:-:S02]  /*3bb0*/  LEA.HI.X.SX32 R11, R11, R2, 0x1, P3 ;  /* 0x000000020b0b7211 */ /* 0x000fc400018f0eff */
[----:B------:R-:W-:Y:S02]  /*3bc0*/  LEA.HI.X.SX32 R5, R9, R2, 0x1, P2 ;  /* 0x0000000209057211 */ /* 0x000fe400010f0eff */
[----:B------:R-:W-:Y:S02]  /*3bd0*/  IADD3 R12, P2, R13, R6, RZ ;  /* 0x000000060d0c7210 */ /* 0x000fe40007f5e0ff */
[----:B------:R-:W-:Y:S02]  /*3be0*/  ISETP.LT.AND P3, PT, R3, UR13, !P0 ;  /* 0x0000000d03007c0c */ /* 0x000fe4000c761270 */
[----:B------:R-:W-:Y:S02]  /*3bf0*/  LEA.HI.X.SX32 R13, R13, R2, 0x1, P2 ;  /* 0x000000020d0d7211 */ /* 0x000fe400010f0eff */
[----:B------:R-:W-:Y:S02]  /*3c00*/  ISETP.LT.AND P2, PT, R17, UR13, !P0 ;  /* 0x0000000d11007c0c */ /* 0x000fe4000c741270 */
[----:B------:R-:W-:-:S02]  /*3c10*/  ISETP.LT.AND P0, PT, R7, UR13, !P0 ;  /* 0x0000000d07007c0c */ /* 0x000fc4000c701270 */
[----:B------:R-:W-:Y:S02]  /*3c20*/  PRMT R25, R28, 0x7772, RZ ;  /* 0x000077721c197816 */ /* 0x000fe400000000ff */
[----:B------:R-:W-:Y:S02]  /*3c30*/  LEA.HI.X.SX32 R9, R19, R2, 0x1, P6 ;  /* 0x0000000213097211 */ /* 0x000fe400030f0eff */
[C---:B------:R-:W-:Y:S01]  /*3c40*/  PRMT R19, R29.reuse, 0x7770, RZ ;  /* 0x000077701d137816 */ /* 0x040fe200000000ff */
[----:B------:R0:W-:Y:S01]  /*3c50*/  @P5 STG.E.U8 desc[UR10][R14.64], R25 ;  /* 0x000000190e005986 */ /* 0x0001e2000c10110a */
[C---:B------:R-:W-:Y:S02]  /*3c60*/  PRMT R17, R29.reuse, 0x7771, RZ ;  /* 0x000077711d117816 */ /* 0x040fe400000000ff */
[----:B------:R-:W-:Y:S01]  /*3c70*/  PRMT R3, R29, 0x7772, RZ ;  /* 0x000077721d037816 */ /* 0x000fe200000000ff */
[----:B------:R0:W-:Y:S01]  /*3c80*/  @P4 STG.E.U8 desc[UR10][R4.64], R21 ;  /* 0x0000001504004986 */ /* 0x0001e2000c10110a */
[----:B------:R-:W-:-:S02]  /*3c90*/  IADD3 R6, P6, R23, R6, RZ ;  /* 0x0000000617067210 */ /* 0x000fc40007fde0ff */
[----:B------:R-:W-:Y:S01]  /*3ca0*/  PRMT R29, R29, 0x7773, RZ ;  /* 0x000077731d1d7816 */ /* 0x000fe200000000ff */
[----:B------:R0:W-:Y:S01]  /*3cb0*/  @P3 STG.E.U8 desc[UR10][R10.64], R19 ;  /* 0x000000130a003986 */ /* 0x0001e2000c10110a */
[----:B------:R-:W-:-:S03]  /*3cc0*/  LEA.HI.X.SX32 R7, R23, R2, 0x1, P6 ;  /* 0x0000000217077211 */ /* 0x000fc600030f0eff */
[----:B------:R0:W-:Y:S04]  /*3cd0*/  @P2 STG.E.U8 desc[UR10][R8.64], R17 ;  /* 0x0000001108002986 */ /* 0x0001e8000c10110a */
[----:B------:R0:W-:Y:S01]  /*3ce0*/  @P1 STG.E.U8 desc[UR10][R12.64], R3 ;  /* 0x000000030c001986 */ /* 0x0001e2000c10110a */
[----:B------:R-:W-:Y:S05]  /*3cf0*/  @!P0 EXIT ;  /* 0x000000000000894d */ /* 0x000fea0003800000 */
[----:B------:R-:W-:Y:S01]  /*3d00*/  STG.E.U8 desc[UR10][R6.64], R29 ;  /* 0x0000001d06007986 */ /* 0x000fe2000c10110a */
[----:B------:R-:W-:Y:S05]  /*3d10*/  EXIT ;  /* 0x000000000000794d */ /* 0x000fea0003800000 */
.L_x_3:
[----:B------:R-:W-:-:S00]  /*3d20*/  BRA `(.L_x_3) ;  /* 0xfffffffc00fc7947 */ /* 0x000fc0000383ffff */
[----:B------:R-:W-:-:S00]  /*3d30*/  NOP ;  /* 0x0000000000007918 */ /* 0x000fc00000000000 */
        /* <DEDUP_REMOVED lines=12> */
.L_x_4:


//--------------------- .nv.shared.matmul_kernel  --------------------------
	.section	.nv.shared.matmul_kernel,"aw",@nobits
	.sectionflags	@""
	.align	16
	.zero		1024


//--------------------- .nv.shared.reserved.0     --------------------------
	.section	.nv.shared.reserved.0,"aw",@nobits
	.weak		__nv_reservedSMEM_offset_0_alias
	.size		__nv_reservedSMEM_offset_0_alias, 0, 0
	.other		__nv_reservedSMEM_offset_0_alias,@"STO_CUDA_RESERVED_SHARED STV_DEFAULT"
__nv_reservedSMEM_offset_0_alias:
	.zero		0


//--------------------- .nv.constant0.matmul_kernel --------------------------
	.section	.nv.constant0.matmul_kernel,"a",@progbits
	.sectionflags	@""
	.align	4
.nv.constant0.matmul_kernel:
	.zero		608


//--------------------- SYMBOLS --------------------------

	.type		.nv.reservedSmem.offset0,@object
	.size		.nv.reservedSmem.offset0,0x4
